// auto-generated by cutlass_sweep.gemm — config: {"arch": "sm_90", "cluster_m": 1, "cluster_n": 1, "dtype": "fp16", "dtype_b": "fp16", "layout": "nt", "stages": 0, "tile_k": 64, "tile_m": 256, "tile_n": 256}
#include "cutlass/cutlass.h"
#include "cutlass/gemm/collective/collective_builder.hpp"
#include "cutlass/gemm/device/gemm_universal_adapter.h"
#include "cutlass/gemm/kernel/gemm_universal.hpp"
#include "cutlass/epilogue/collective/collective_builder.hpp"

using ElemA = cutlass::half_t;
using ElemB = cutlass::half_t;
using ElemCD = cutlass::half_t;
using Acc  = float;
using TileShape    = cute::Shape<cute::_256, cute::_256, cute::_64>;
using ClusterShape = cute::Shape<cute::_1, cute::_1, cute::_1>;

using CollectiveEpilogue = typename cutlass::epilogue::collective::CollectiveBuilder<
    cutlass::arch::Sm90, cutlass::arch::OpClassTensorOp,
    TileShape, ClusterShape,
    cutlass::epilogue::collective::EpilogueTileAuto,
    Acc, Acc,
    ElemCD, cutlass::layout::RowMajor, 128 / cutlass::sizeof_bits<ElemCD>::value,
    ElemCD, cutlass::layout::RowMajor, 128 / cutlass::sizeof_bits<ElemCD>::value,
    cutlass::epilogue::collective::EpilogueScheduleAuto
  >::CollectiveOp;

using CollectiveMainloop = typename cutlass::gemm::collective::CollectiveBuilder<
    cutlass::arch::Sm90, cutlass::arch::OpClassTensorOp,
    ElemA, cutlass::layout::RowMajor, 128 / cutlass::sizeof_bits<ElemA>::value,
    ElemB, cutlass::layout::ColumnMajor, 128 / cutlass::sizeof_bits<ElemB>::value,
    Acc,
    TileShape, ClusterShape,
    cutlass::gemm::collective::StageCountAutoCarveout<static_cast<int>(sizeof(typename CollectiveEpilogue::SharedStorage))>,
    cutlass::gemm::collective::KernelScheduleAuto
  >::CollectiveOp;

using GemmKernel = cutlass::gemm::kernel::GemmUniversal<
    cute::Shape<int,int,int,int>,
    CollectiveMainloop,
    CollectiveEpilogue
>;
using Gemm = cutlass::gemm::device::GemmUniversalAdapter<GemmKernel>;

// Force the device kernel symbol into the cubin without needing a host main.
auto* _anchor = &cutlass::device_kernel<GemmKernel>;


// ===== COMPILED SASS (sm_90a) =====

	.target	sm_90a

	.elftype	@"ET_EXEC"


//--------------------- .note.nv.tkinfo           --------------------------
	.section	.note.nv.tkinfo,"",@"SHT_NOTE"
	.sectionflags	@"SHF_NOTE_NV_TKINFO"
	.tkinfo
        /*0018*/ 	.word	0x00000002
        /*0030*/ 	.string	""
        /*0030*/ 	.string	"ptxas"
        /*0030*/ 	.string	"Cuda compilation tools, release 13.0, V13.0.88"
        /*0030*/ 	.string	"Build cuda_13.0.r13.0/compiler.36424714_0"
        /*0030*/ 	.string	"-arch sm_90a -m 64 "



//--------------------- .note.nv.cuinfo           --------------------------
	.section	.note.nv.cuinfo,"",@"SHT_NOTE"
	.sectionflags	@"SHF_NOTE_NV_CUINFO"
        /*0018*/ 	.short	0x0002
        /*001a*/ 	.short	0x005a
        /*001c*/ 	.short	0x0082
	.zero		2


//--------------------- .nv.info                  --------------------------
	.section	.nv.info,"",@"SHT_CUDA_INFO"
	.align	4


	//----- nvinfo : EIATTR_REGCOUNT
	.align		4
        /*0000*/ 	.byte	0x04, 0x2f
        /*0002*/ 	.short	(.L_15 - .L_14)
	.align		4
.L_14:
        /*0004*/ 	.word	index@(_ZN7cutlass13device_kernelINS_4gemm6kernel13GemmUniversalIN4cute5tupleIJiiiiEEENS1_10collective13CollectiveMmaINS1_34MainloopSm90TmaGmmaWarpSpecializedILi3ENS5_IJNS4_1CILi1EEESB_SB_EEENS1_35KernelTmaWarpSpecializedCooperativeEEENS5_IJNSA_ILi256EEESF_NSA_ILi64EEEEEENS_6half_tENS5_IJlSB_lEEESI_SJ_NS4_8TiledMMAINS4_8MMA_AtomIJNS4_4SM904GMMA26MMA_64x256x16_F32F16F16_SSILNSN_5MajorE0ELSP_0ELNSN_7ScaleInE1ELSQ_1EEEEEENS4_6LayoutINS5_IJNSA_ILi2EEESB_SB_EEENS5_IJSB_NSA_ILi0EEESW_EEEEENS5_IJNS4_10UnderscoreESZ_SZ_EEEEENS4_13SM90_TMA_LOADENS4_14ComposedLayoutINS4_7SwizzleILi3ELi4ELi3EEENS4_18smem_ptr_flag_bitsILi16EEENST_INS5_IJNSA_ILi8EEESG_EEENS5_IJSG_SB_EEEEEEEvNS4_8identityES12_S1C_vS1D_EENS_8epilogue10collective6detail29Sm90TmaWarpSpecializedAdapterINS1G_15DefaultEpilogueISI_SJ_SJ_NS1F_6thread17LinearCombinationISI_Li1EffLNS1K_9ScaleType4KindE0ELNS_15FloatRoundStyleE2ESI_EENS1_15EpilogueDefaultEEEEEvvEEEEvNT_6ParamsE)
        /*0008*/ 	.word	0x000000a8


	//----- nvinfo : EIATTR_FRAME_SIZE
	.align		4
.L_15:
        /*000c*/ 	.byte	0x04, 0x11
        /*000e*/ 	.short	(.L_17 - .L_16)
	.align		4
.L_16:
        /*0010*/ 	.word	index@(_ZN7cutlass13device_kernelINS_4gemm6kernel13GemmUniversalIN4cute5tupleIJiiiiEEENS1_10collective13CollectiveMmaINS1_34MainloopSm90TmaGmmaWarpSpecializedILi3ENS5_IJNS4_1CILi1EEESB_SB_EEENS1_35KernelTmaWarpSpecializedCooperativeEEENS5_IJNSA_ILi256EEESF_NSA_ILi64EEEEEENS_6half_tENS5_IJlSB_lEEESI_SJ_NS4_8TiledMMAINS4_8MMA_AtomIJNS4_4SM904GMMA26MMA_64x256x16_F32F16F16_SSILNSN_5MajorE0ELSP_0ELNSN_7ScaleInE1ELSQ_1EEEEEENS4_6LayoutINS5_IJNSA_ILi2EEESB_SB_EEENS5_IJSB_NSA_ILi0EEESW_EEEEENS5_IJNS4_10UnderscoreESZ_SZ_EEEEENS4_13SM90_TMA_LOADENS4_14ComposedLayoutINS4_7SwizzleILi3ELi4ELi3EEENS4_18smem_ptr_flag_bitsILi16EEENST_INS5_IJNSA_ILi8EEESG_EEENS5_IJSG_SB_EEEEEEEvNS4_8identityES12_S1C_vS1D_EENS_8epilogue10collective6detail29Sm90TmaWarpSpecializedAdapterINS1G_15DefaultEpilogueISI_SJ_SJ_NS1F_6thread17LinearCombinationISI_Li1EffLNS1K_9ScaleType4KindE0ELNS_15FloatRoundStyleE2ESI_EENS1_15EpilogueDefaultEEEEEvvEEEEvNT_6ParamsE)
        /*0014*/ 	.word	0x00000788


	//----- nvinfo : EIATTR_MIN_STACK_SIZE
	.align		4
.L_17:
        /*0018*/ 	.byte	0x04, 0x12
        /*001a*/ 	.short	(.L_19 - .L_18)
	.align		4
.L_18:
        /*001c*/ 	.word	index@(_ZN7cutlass13device_kernelINS_4gemm6kernel13GemmUniversalIN4cute5tupleIJiiiiEEENS1_10collective13CollectiveMmaINS1_34MainloopSm90TmaGmmaWarpSpecializedILi3ENS5_IJNS4_1CILi1EEESB_SB_EEENS1_35KernelTmaWarpSpecializedCooperativeEEENS5_IJNSA_ILi256EEESF_NSA_ILi64EEEEEENS_6half_tENS5_IJlSB_lEEESI_SJ_NS4_8TiledMMAINS4_8MMA_AtomIJNS4_4SM904GMMA26MMA_64x256x16_F32F16F16_SSILNSN_5MajorE0ELSP_0ELNSN_7ScaleInE1ELSQ_1EEEEEENS4_6LayoutINS5_IJNSA_ILi2EEESB_SB_EEENS5_IJSB_NSA_ILi0EEESW_EEEEENS5_IJNS4_10UnderscoreESZ_SZ_EEEEENS4_13SM90_TMA_LOADENS4_14ComposedLayoutINS4_7SwizzleILi3ELi4ELi3EEENS4_18smem_ptr_flag_bitsILi16EEENST_INS5_IJNSA_ILi8EEESG_EEENS5_IJSG_SB_EEEEEEEvNS4_8identityES12_S1C_vS1D_EENS_8epilogue10collective6detail29Sm90TmaWarpSpecializedAdapterINS1G_15DefaultEpilogueISI_SJ_SJ_NS1F_6thread17LinearCombinationISI_Li1EffLNS1K_9ScaleType4KindE0ELNS_15FloatRoundStyleE2ESI_EENS1_15EpilogueDefaultEEEEEvvEEEEvNT_6ParamsE)
        /*0020*/ 	.word	0x00000788
.L_19:


//--------------------- .nv.compat                --------------------------
	.section	.nv.compat,"",@"SHT_CUDA_COMPAT_INFO"
	.align	4
        /*0000*/ 	.byte	0x02, 0x09, 0x01, 0x00, 0x02, 0x02, 0x04, 0x00, 0x02, 0x05, 0x05, 0x00, 0x03, 0x07, 0x01, 0x01
        /*0010*/ 	.byte	0x02, 0x03, 0x01, 0x00, 0x02, 0x06, 0x01, 0x00, 0x04, 0x0b, 0x08, 0x00, 0x00, 0x00, 0x00, 0x00
        /*0020*/ 	.byte	0x00, 0x00, 0x00, 0x00


//--------------------- .nv.info._ZN7cutlass13device_kernelINS_4gemm6kernel13GemmUniversalIN4cute5tupleIJiiiiEEENS1_10collective13CollectiveMmaINS1_34MainloopSm90TmaGmmaWarpSpecializedILi3ENS5_IJNS4_1CILi1EEESB_SB_EEENS1_35KernelTmaWarpSpecializedCooperativeEEENS5_IJNSA_ILi256EEESF_NSA_ILi64EEEEEENS_6half_tENS5_IJlSB_lEEESI_SJ_NS4_8TiledMMAINS4_8MMA_AtomIJNS4_4SM904GMMA26MMA_64x256x16_F32F16F16_SSILNSN_5MajorE0ELSP_0ELNSN_7ScaleInE1ELSQ_1EEEEEENS4_6LayoutINS5_IJNSA_ILi2EEESB_SB_EEENS5_IJSB_NSA_ILi0EEESW_EEEEENS5_IJNS4_10UnderscoreESZ_SZ_EEEEENS4_13SM90_TMA_LOADENS4_14ComposedLayoutINS4_7SwizzleILi3ELi4ELi3EEENS4_18smem_ptr_flag_bitsILi16EEENST_INS5_IJNSA_ILi8EEESG_EEENS5_IJSG_SB_EEEEEEEvNS4_8identityES12_S1C_vS1D_EENS_8epilogue10collective6detail29Sm90TmaWarpSpecializedAdapterINS1G_15DefaultEpilogueISI_SJ_SJ_NS1F_6thread17LinearCombinationISI_Li1EffLNS1K_9ScaleType4KindE0ELNS_15FloatRoundStyleE2ESI_EENS1_15EpilogueDefaultEEEEEvvEEEEvNT_6ParamsE --------------------------
	.section	.nv.info._ZN7cutlass13device_kernelINS_4gemm6kernel13GemmUniversalIN4cute5tupleIJiiiiEEENS1_10collective13CollectiveMmaINS1_34MainloopSm90TmaGmmaWarpSpecializedILi3ENS5_IJNS4_1CILi1EEESB_SB_EEENS1_35KernelTmaWarpSpecializedCooperativeEEENS5_IJNSA_ILi256EEESF_NSA_ILi64EEEEEENS_6half_tENS5_IJlSB_lEEESI_SJ_NS4_8TiledMMAINS4_8MMA_AtomIJNS4_4SM904GMMA26MMA_64x256x16_F32F16F16_SSILNSN_5MajorE0ELSP_0ELNSN_7ScaleInE1ELSQ_1EEEEEENS4_6LayoutINS5_IJNSA_ILi2EEESB_SB_EEENS5_IJSB_NSA_ILi0EEESW_EEEEENS5_IJNS4_10UnderscoreESZ_SZ_EEEEENS4_13SM90_TMA_LOADENS4_14ComposedLayoutINS4_7SwizzleILi3ELi4ELi3EEENS4_18smem_ptr_flag_bitsILi16EEENST_INS5_IJNSA_ILi8EEESG_EEENS5_IJSG_SB_EEEEEEEvNS4_8identityES12_S1C_vS1D_EENS_8epilogue10collective6detail29Sm90TmaWarpSpecializedAdapterINS1G_15DefaultEpilogueISI_SJ_SJ_NS1F_6thread17LinearCombinationISI_Li1EffLNS1K_9ScaleType4KindE0ELNS_15FloatRoundStyleE2ESI_EENS1_15EpilogueDefaultEEEEEvvEEEEvNT_6ParamsE,"",@"SHT_CUDA_INFO"
	.sectionflags	@""
	.align	4


	//----- nvinfo : EIATTR_CUDA_API_VERSION
	.align		4
        /*0000*/ 	.byte	0x04, 0x37
        /*0002*/ 	.short	(.L_21 - .L_20)
.L_20:
        /*0004*/ 	.word	0x00000082


	//----- nvinfo : EIATTR_KPARAM_INFO
	.align		4
.L_21:
        /*0008*/ 	.byte	0x04, 0x17
        /*000a*/ 	.short	(.L_23 - .L_22)
.L_22:
        /*000c*/ 	.word	0x00000000
        /*0010*/ 	.short	0x0000
        /*0012*/ 	.short	0x0070
        /*0014*/ 	.byte	0x00, 0xf0, 0x01, 0x10


	//----- nvinfo : EIATTR_SPARSE_MMA_MASK
	.align		4
.L_23:
        /*0018*/ 	.byte	0x03, 0x50
        /*001a*/ 	.short	0x0000


	//----- nvinfo : EIATTR_MAXREG_COUNT
	.align		4
        /*001c*/ 	.byte	0x03, 0x1b
        /*001e*/ 	.short	0x00a8


	//----- nvinfo : EIATTR_NUM_BARRIERS
	.align		4
        /*0020*/ 	.byte	0x02, 0x4c
        /*0022*/ 	.byte	0x01
	.zero		1


	//----- nvinfo : EIATTR_EXTERNS
	.align		4
        /*0024*/ 	.byte	0x04, 0x0f
        /*0026*/ 	.short	(.L_25 - .L_24)


	//   ....[0]....
	.align		4
.L_24:
        /*0028*/ 	.word	index@(__assertfail)


	//----- nvinfo : EIATTR_ANNOTATIONS
	.align		4
.L_25:
        /*002c*/ 	.byte	0x04, 0x55
        /*002e*/ 	.short	(.L_27 - .L_26)


	//   ....[0]....
.L_26:
        /*0030*/ 	.word	0x00000001
        /*0034*/ 	.byte	0x70, 0x06, 0x00, 0x00, 0x01, 0x00, 0x00, 0x00, 0x90, 0x06, 0x00, 0x00, 0x01, 0x00, 0x00, 0x00
        /* <DEDUP_REMOVED lines=713> */
        /*2cd4*/ 	.byte	0xc0, 0xad, 0x01, 0x00, 0x01, 0x00, 0x00, 0x00, 0xe0, 0xad, 0x01, 0x00


	//----- nvinfo : EIATTR_MERCURY_ISA_VERSION
	.align		4
.L_27:
        /*2ce0*/ 	.byte	0x03, 0x5f
        /*2ce2*/ 	.short	0x0101


	//----- nvinfo : EIATTR_INT_WARP_WIDE_INSTR_OFFSETS
	.align		4
        /*2ce4*/ 	.byte	0x04, 0x31
        /*2ce6*/ 	.short	(.L_29 - .L_28)


	//   ....[0]....
.L_28:
        /*2ce8*/ 	.word	0x000004e0


	//   ....[1]....
        /*2cec*/ 	.word	0x000004f0


	//   ....[2]....
        /*2cf0*/ 	.word	0x00000580


	//----- nvinfo : EIATTR_COOP_GROUP_MASK_REGIDS
	.align		4
.L_29:
        /*2cf4*/ 	.byte	0x04, 0x29
        /*2cf6*/ 	.short	(.L_31 - .L_30)


	//   ....[0]....
.L_30:
        /*2cf8*/ 	.word	0xffffffff


	//   ....[1]....
        /*2cfc*/ 	.word	0xffffffff


	//   ....[2]....
        /*2d00*/ 	.word	0xffffffff


	//   ....[3]....
        /*2d04*/ 	.word	0xffffffff


	//   ....[4]....
        /*2d08*/ 	.word	0xffffffff


	//----- nvinfo : EIATTR_COOP_GROUP_INSTR_OFFSETS
	.align		4
.L_31:
        /*2d0c*/ 	.byte	0x04, 0x28
        /*2d0e*/ 	.short	(.L_33 - .L_32)


	//   ....[0]....
.L_32:
        /*2d10*/ 	.word	0x00000070


	//   ....[1]....
        /*2d14*/ 	.word	0x00000080


	//   ....[2]....
        /*2d18*/ 	.word	0x000001a0


	//   ....[3]....
        /*2d1c*/ 	.word	0x00000390


	//   ....[4]....
        /*2d20*/ 	.word	0x00001150


	//----- nvinfo : EIATTR_REG_RECONFIG
	.align		4
.L_33:
        /*2d24*/ 	.byte	0x01, 0x54
	.zero		2


	//----- nvinfo : EIATTR_SYSCALL_OFFSETS
	.align		4
        /*2d28*/ 	.byte	0x04, 0x46
        /*2d2a*/ 	.short	(.L_35 - .L_34)


	//   ....[0]....
.L_34:
        /*2d2c*/ 	.word	0x00001300


	//----- nvinfo : EIATTR_MBARRIER_INSTR_OFFSETS
	.align		4
.L_35:
        /*2d30*/ 	.byte	0x04, 0x39
        /*2d32*/ 	.short	(.L_37 - .L_36)


	//   ....[0]....
.L_36:
        /*2d34*/ 	.word	0x00000320
        /*2d38*/ 	.word	0x000000ff
        /*2d3c*/ 	.word	0x00000000
        /*2d40*/ 	.short	0x0100
        /*2d42*/ 	.byte	0x08
	.zero		1


	//   ....[1]....
        /*2d44*/ 	.word	0x00000330
        /*2d48*/ 	.word	0x000000ff
        /*2d4c*/ 	.word	0x00000018
        /*2d50*/ 	.short	0x0100
        /*2d52*/ 	.byte	0x08
	.zero		1


	//   ....[2]....
        /*2d54*/ 	.word	0x00000340
        /*2d58*/ 	.word	0x000000ff
        /*2d5c*/ 	.word	0x00000008
        /*2d60*/ 	.short	0x0100
        /*2d62*/ 	.byte	0x08
	.zero		1


	//   ....[3]....
        /*2d64*/ 	.word	0x00000350
        /*2d68*/ 	.word	0x000000ff
        /*2d6c*/ 	.word	0x00000020
        /*2d70*/ 	.short	0x0100
        /*2d72*/ 	.byte	0x08
	.zero		1


	//   ....[4]....
        /*2d74*/ 	.word	0x00000360
        /*2d78*/ 	.word	0x000000ff
        /*2d7c*/ 	.word	0x00000010
        /*2d80*/ 	.short	0x0100
        /*2d82*/ 	.byte	0x08
	.zero		1


	//   ....[5]....
        /*2d84*/ 	.word	0x00000370
        /*2d88*/ 	.word	0x000000ff
        /*2d8c*/ 	.word	0x00000028
        /*2d90*/ 	.short	0x0100
        /*2d92*/ 	.byte	0x08
	.zero		1


	//   ....[6]....
        /*2d94*/ 	.word	0x00000600
        /*2d98*/ 	.word	0x000000ff
        /*2d9c*/ 	.word	0x00000040
        /*2da0*/ 	.short	0x0100
        /*2da2*/ 	.byte	0x10
	.zero		1


	//   ....[7]....
        /*2da4*/ 	.word	0x000006a0
        /*2da8*/ 	.word	0x000000ff
        /*2dac*/ 	.word	0x00000048
        /*2db0*/ 	.short	0x0100
        /*2db2*/ 	.byte	0x10
	.zero		1


	//   ....[8]....
        /*2db4*/ 	.word	0x000013a0
        /*2db8*/ 	.word	0x00000003
        /*2dbc*/ 	.word	0x00000000
        /*2dc0*/ 	.short	0x010a
        /*2dc2*/ 	.byte	0x3f
	.zero		1


	//   ....[9]....
        /*2dc4*/ 	.word	0x000013e0
        /*2dc8*/ 	.word	0x00000003
        /*2dcc*/ 	.word	0x00000000
        /*2dd0*/ 	.short	0x010a
        /*2dd2*/ 	.byte	0x3f
	.zero		1


	//   ....[10]....
        /*2dd4*/ 	.word	0x000049e0
        /*2dd8*/ 	.word	0x000000ff
        /*2ddc*/ 	.word	0x00000000
        /*2de0*/ 	.short	0x010a
        /*2de2*/ 	.byte	0x08
	.zero		1


	//   ....[11]....
        /*2de4*/ 	.word	0x00004a20
        /*2de8*/ 	.word	0x000000ff
        /*2dec*/ 	.word	0x00000000
        /*2df0*/ 	.short	0x010a
        /*2df2*/ 	.byte	0x08
	.zero		1


	//   ....[12]....
        /*2df4*/ 	.word	0x00008af0
        /*2df8*/ 	.word	0x000000ff
        /*2dfc*/ 	.word	0x00000000
        /*2e00*/ 	.short	0x0101
        /*2e02*/ 	.byte	0x0c
	.zero		1


	//   ....[13]....
        /*2e04*/ 	.word	0x00008d00
        /*2e08*/ 	.word	0x000000ff
        /*2e0c*/ 	.word	0x00000000
        /*2e10*/ 	.short	0x0101
        /*2e12*/ 	.byte	0x06
	.zero		1


	//   ....[14]....
        /*2e14*/ 	.word	0x0001a990
        /*2e18*/ 	.word	0x0000000a
        /*2e1c*/ 	.word	0x00000018
        /*2e20*/ 	.short	0x010a
        /*2e22*/ 	.byte	0x3f
	.zero		1


	//   ....[15]....
        /*2e24*/ 	.word	0x0001ace0
        /*2e28*/ 	.word	0x00000002
        /*2e2c*/ 	.word	0x00000048
        /*2e30*/ 	.short	0x0101
        /*2e32*/ 	.byte	0x3f
	.zero		1


	//   ....[16]....
        /*2e34*/ 	.word	0x0001b4e0
        /*2e38*/ 	.word	0x00000005
        /*2e3c*/ 	.word	0x00000000
        /*2e40*/ 	.short	0x010a
        /*2e42*/ 	.byte	0x3f
	.zero		1


	//   ....[17]....
        /*2e44*/ 	.word	0x0001b570
        /*2e48*/ 	.word	0x00000007
        /*2e4c*/ 	.word	0x00000000
        /*2e50*/ 	.short	0x010a
        /*2e52*/ 	.byte	0x3f
	.zero		1


	//   ....[18]....
        /*2e54*/ 	.word	0x0001b600
        /*2e58*/ 	.word	0x00000003
        /*2e5c*/ 	.word	0x00000000
        /*2e60*/ 	.short	0x010a
        /*2e62*/ 	.byte	0x3f
	.zero		1


	//   ....[19]....
        /*2e64*/ 	.word	0x0001b660
        /*2e68*/ 	.word	0x00000003
        /*2e6c*/ 	.word	0x00000000
        /*2e70*/ 	.short	0x010a
        /*2e72*/ 	.byte	0x3f
	.zero		1


	//   ....[20]....
        /*2e74*/ 	.word	0x0001b6c0
        /*2e78*/ 	.word	0x00000005
        /*2e7c*/ 	.word	0x00000000
        /*2e80*/ 	.short	0x010a
        /*2e82*/ 	.byte	0x3f
	.zero		1


	//   ....[21]....
        /*2e84*/ 	.word	0x0001b790
        /*2e88*/ 	.word	0x0000000a
        /*2e8c*/ 	.word	0x00000018
        /*2e90*/ 	.short	0x010a
        /*2e92*/ 	.byte	0x3f
	.zero		1


	//   ....[22]....
        /*2e94*/ 	.word	0x0001b860
        /*2e98*/ 	.word	0x00000005
        /*2e9c*/ 	.word	0x00000000
        /*2ea0*/ 	.short	0x010a
        /*2ea2*/ 	.byte	0x3f
	.zero		1


	//   ....[23]....
        /*2ea4*/ 	.word	0x0001b8b0
        /*2ea8*/ 	.word	0x00000007
        /*2eac*/ 	.word	0x00000000
        /*2eb0*/ 	.short	0x010a
        /*2eb2*/ 	.byte	0x3f
	.zero		1


	//----- nvinfo : EIATTR_NUM_MBARRIERS
	.align		4
.L_37:
        /*2eb4*/ 	.byte	0x03, 0x38
        /*2eb6*/ 	.short	0x0008


	//----- nvinfo : EIATTR_EXIT_INSTR_OFFSETS
	.align		4
        /*2eb8*/ 	.byte	0x04, 0x1c
        /*2eba*/ 	.short	(.L_39 - .L_38)


	//   ....[0]....
.L_38:
        /*2ebc*/ 	.word	0x00000700


	//   ....[1]....
        /*2ec0*/ 	.word	0x00001070


	//   ....[2]....
        /*2ec4*/ 	.word	0x00019f10


	//   ....[3]....
        /*2ec8*/ 	.word	0x0001a620


	//   ....[4]....
        /*2ecc*/ 	.word	0x0001b650


	//----- nvinfo : EIATTR_MAX_THREADS
	.align		4
.L_39:
        /*2ed0*/ 	.byte	0x04, 0x05
        /*2ed2*/ 	.short	(.L_41 - .L_40)
.L_40:
        /*2ed4*/ 	.word	0x00000180
        /*2ed8*/ 	.word	0x00000001
        /*2edc*/ 	.word	0x00000001


	//----- nvinfo : EIATTR_CRS_STACK_SIZE
	.align		4
.L_41:
        /*2ee0*/ 	.byte	0x04, 0x1e
        /*2ee2*/ 	.short	(.L_43 - .L_42)
.L_42:
        /*2ee4*/ 	.word	0x00000000


	//----- nvinfo : EIATTR_CBANK_PARAM_SIZE
	.align		4
.L_43:
        /*2ee8*/ 	.byte	0x03, 0x19
        /*2eea*/ 	.short	0x0470


	//----- nvinfo : EIATTR_PARAM_CBANK
	.align		4
        /*2eec*/ 	.byte	0x04, 0x0a
        /*2eee*/ 	.short	(.L_45 - .L_44)
	.align		4
.L_44:
        /*2ef0*/ 	.word	index@(.nv.constant0._ZN7cutlass13device_kernelINS_4gemm6kernel13GemmUniversalIN4cute5tupleIJiiiiEEENS1_10collective13CollectiveMmaINS1_34MainloopSm90TmaGmmaWarpSpecializedILi3ENS5_IJNS4_1CILi1EEESB_SB_EEENS1_35KernelTmaWarpSpecializedCooperativeEEENS5_IJNSA_ILi256EEESF_NSA_ILi64EEEEEENS_6half_tENS5_IJlSB_lEEESI_SJ_NS4_8TiledMMAINS4_8MMA_AtomIJNS4_4SM904GMMA26MMA_64x256x16_F32F16F16_SSILNSN_5MajorE0ELSP_0ELNSN_7ScaleInE1ELSQ_1EEEEEENS4_6LayoutINS5_IJNSA_ILi2EEESB_SB_EEENS5_IJSB_NSA_ILi0EEESW_EEEEENS5_IJNS4_10UnderscoreESZ_SZ_EEEEENS4_13SM90_TMA_LOADENS4_14ComposedLayoutINS4_7SwizzleILi3ELi4ELi3EEENS4_18smem_ptr_flag_bitsILi16EEENST_INS5_IJNSA_ILi8EEESG_EEENS5_IJSG_SB_EEEEEEEvNS4_8identityES12_S1C_vS1D_EENS_8epilogue10collective6detail29Sm90TmaWarpSpecializedAdapterINS1G_15DefaultEpilogueISI_SJ_SJ_NS1F_6thread17LinearCombinationISI_Li1EffLNS1K_9ScaleType4KindE0ELNS_15FloatRoundStyleE2ESI_EENS1_15EpilogueDefaultEEEEEvvEEEEvNT_6ParamsE)
        /*2ef4*/ 	.short	0x0210
        /*2ef6*/ 	.short	0x0470


	//----- nvinfo : EIATTR_SW_WAR
	.align		4
.L_45:
        /*2ef8*/ 	.byte	0x04, 0x36
        /*2efa*/ 	.short	(.L_47 - .L_46)
.L_46:
        /*2efc*/ 	.word	0x00000008
.L_47:


//--------------------- .nv.callgraph             --------------------------
	.section	.nv.callgraph,"",@"SHT_CUDA_CALLGRAPH"
	.align	4
	.sectionentsize	8
	.align		4
        /*0000*/ 	.word	0x00000000
	.align		4
        /*0004*/ 	.word	0xffffffff
	.align		4
        /*0008*/ 	.word	index@(_ZN7cutlass13device_kernelINS_4gemm6kernel13GemmUniversalIN4cute5tupleIJiiiiEEENS1_10collective13CollectiveMmaINS1_34MainloopSm90TmaGmmaWarpSpecializedILi3ENS5_IJNS4_1CILi1EEESB_SB_EEENS1_35KernelTmaWarpSpecializedCooperativeEEENS5_IJNSA_ILi256EEESF_NSA_ILi64EEEEEENS_6half_tENS5_IJlSB_lEEESI_SJ_NS4_8TiledMMAINS4_8MMA_AtomIJNS4_4SM904GMMA26MMA_64x256x16_F32F16F16_SSILNSN_5MajorE0ELSP_0ELNSN_7ScaleInE1ELSQ_1EEEEEENS4_6LayoutINS5_IJNSA_ILi2EEESB_SB_EEENS5_IJSB_NSA_ILi0EEESW_EEEEENS5_IJNS4_10UnderscoreESZ_SZ_EEEEENS4_13SM90_TMA_LOADENS4_14ComposedLayoutINS4_7SwizzleILi3ELi4ELi3EEENS4_18smem_ptr_flag_bitsILi16EEENST_INS5_IJNSA_ILi8EEESG_EEENS5_IJSG_SB_EEEEEEEvNS4_8identityES12_S1C_vS1D_EENS_8epilogue10collective6detail29Sm90TmaWarpSpecializedAdapterINS1G_15DefaultEpilogueISI_SJ_SJ_NS1F_6thread17LinearCombinationISI_Li1EffLNS1K_9ScaleType4KindE0ELNS_15FloatRoundStyleE2ESI_EENS1_15EpilogueDefaultEEEEEvvEEEEvNT_6ParamsE)
	.align		4
        /*000c*/ 	.word	index@(__assertfail)
	.align		4
        /*0010*/ 	.word	0x00000000
	.align		4
        /*0014*/ 	.word	0xfffffffe
	.align		4
        /*0018*/ 	.word	0x00000000
	.align		4
        /*001c*/ 	.word	0xfffffffd
	.align		4
        /*0020*/ 	.word	0x00000000
	.align		4
        /*0024*/ 	.word	0xfffffffc


//--------------------- .nv.constant4             --------------------------
	.section	.nv.constant4,"a",@progbits
	.align	8
	.align		8
.nv.constant4:
        /*0000*/ 	.dword	__assertfail
	.align		8
        /*0008*/ 	.dword	__unnamed_1
	.align		8
        /*0010*/ 	.dword	_ZN40_INTERNAL_afb25ba2_4_k_cu_e6f1ef77_188684cuda3std3__45__cpo5beginE
	.align		8
        /*0018*/ 	.dword	_ZN40_INTERNAL_afb25ba2_4_k_cu_e6f1ef77_188684cuda3std3__45__cpo3endE
	.align		8
        /*0020*/ 	.dword	_ZN40_INTERNAL_afb25ba2_4_k_cu_e6f1ef77_188684cuda3std3__45__cpo6cbeginE
	.align		8
        /*0028*/ 	.dword	_ZN40_INTERNAL_afb25ba2_4_k_cu_e6f1ef77_188684cuda3std3__45__cpo4cendE
	.align		8
        /*0030*/ 	.dword	_ZN40_INTERNAL_afb25ba2_4_k_cu_e6f1ef77_188684cuda3std3__442_GLOBAL__N__afb25ba2_4_k_cu_e6f1ef77_188686ignoreE
	.align		8
        /*0038*/ 	.dword	_ZN40_INTERNAL_afb25ba2_4_k_cu_e6f1ef77_188684cuda3std3__419piecewise_constructE
	.align		8
        /*0040*/ 	.dword	_ZN40_INTERNAL_afb25ba2_4_k_cu_e6f1ef77_188684cuda3std3__48in_placeE
	.align		8
        /*0048*/ 	.dword	_ZN40_INTERNAL_afb25ba2_4_k_cu_e6f1ef77_188684cuda3std6ranges3__45__cpo4swapE
	.align		8
        /*0050*/ 	.dword	_ZN40_INTERNAL_afb25ba2_4_k_cu_e6f1ef77_188684cuda3std6ranges3__45__cpo9iter_moveE
	.align		8
        /*0058*/ 	.dword	_ZN40_INTERNAL_afb25ba2_4_k_cu_e6f1ef77_188684cute7productE
	.align		8
        /*0060*/ 	.dword	_ZN40_INTERNAL_afb25ba2_4_k_cu_e6f1ef77_188684cute1_E
	.align		8
        /*0068*/ 	.dword	$str$22
	.align		8
        /*0070*/ 	.dword	$str$23


//--------------------- .text._ZN7cutlass13device_kernelINS_4gemm6kernel13GemmUniversalIN4cute5tupleIJiiiiEEENS1_10collective13CollectiveMmaINS1_34MainloopSm90TmaGmmaWarpSpecializedILi3ENS5_IJNS4_1CILi1EEESB_SB_EEENS1_35KernelTmaWarpSpecializedCooperativeEEENS5_IJNSA_ILi256EEESF_NSA_ILi64EEEEEENS_6half_tENS5_IJlSB_lEEESI_SJ_NS4_8TiledMMAINS4_8MMA_AtomIJNS4_4SM904GMMA26MMA_64x256x16_F32F16F16_SSILNSN_5MajorE0ELSP_0ELNSN_7ScaleInE1ELSQ_1EEEEEENS4_6LayoutINS5_IJNSA_ILi2EEESB_SB_EEENS5_IJSB_NSA_ILi0EEESW_EEEEENS5_IJNS4_10UnderscoreESZ_SZ_EEEEENS4_13SM90_TMA_LOADENS4_14ComposedLayoutINS4_7SwizzleILi3ELi4ELi3EEENS4_18smem_ptr_flag_bitsILi16EEENST_INS5_IJNSA_ILi8EEESG_EEENS5_IJSG_SB_EEEEEEEvNS4_8identityES12_S1C_vS1D_EENS_8epilogue10collective6detail29Sm90TmaWarpSpecializedAdapterINS1G_15DefaultEpilogueISI_SJ_SJ_NS1F_6thread17LinearCombinationISI_Li1EffLNS1K_9ScaleType4KindE0ELNS_15FloatRoundStyleE2ESI_EENS1_15EpilogueDefaultEEEEEvvEEEEvNT_6ParamsE --------------------------
	.section	.text._ZN7cutlass13device_kernelINS_4gemm6kernel13GemmUniversalIN4cute5tupleIJiiiiEEENS1_10collective13CollectiveMmaINS1_34MainloopSm90TmaGmmaWarpSpecializedILi3ENS5_IJNS4_1CILi1EEESB_SB_EEENS1_35KernelTmaWarpSpecializedCooperativeEEENS5_IJNSA_ILi256EEESF_NSA_ILi64EEEEEENS_6half_tENS5_IJlSB_lEEESI_SJ_NS4_8TiledMMAINS4_8MMA_AtomIJNS4_4SM904GMMA26MMA_64x256x16_F32F16F16_SSILNSN_5MajorE0ELSP_0ELNSN_7ScaleInE1ELSQ_1EEEEEENS4_6LayoutINS5_IJNSA_ILi2EEESB_SB_EEENS5_IJSB_NSA_ILi0EEESW_EEEEENS5_IJNS4_10UnderscoreESZ_SZ_EEEEENS4_13SM90_TMA_LOADENS4_14ComposedLayoutINS4_7SwizzleILi3ELi4ELi3EEENS4_18smem_ptr_flag_bitsILi16EEENST_INS5_IJNSA_ILi8EEESG_EEENS5_IJSG_SB_EEEEEEEvNS4_8identityES12_S1C_vS1D_EENS_8epilogue10collective6detail29Sm90TmaWarpSpecializedAdapterINS1G_15DefaultEpilogueISI_SJ_SJ_NS1F_6thread17LinearCombinationISI_Li1EffLNS1K_9ScaleType4KindE0ELNS_15FloatRoundStyleE2ESI_EENS1_15EpilogueDefaultEEEEEvvEEEEvNT_6ParamsE,"ax",@progbits
	.align	128
.text._ZN7cutlass13device_kernelINS_4gemm6kernel13GemmUniversalIN4cute5tupleIJiiiiEEENS1_10collective13CollectiveMmaINS1_34MainloopSm90TmaGmmaWarpSpecializedILi3ENS5_IJNS4_1CILi1EEESB_SB_EEENS1_35KernelTmaWarpSpecializedCooperativeEEENS5_IJNSA_ILi256EEESF_NSA_ILi64EEEEEENS_6half_tENS5_IJlSB_lEEESI_SJ_NS4_8TiledMMAINS4_8MMA_AtomIJNS4_4SM904GMMA26MMA_64x256x16_F32F16F16_SSILNSN_5MajorE0ELSP_0ELNSN_7ScaleInE1ELSQ_1EEEEEENS4_6LayoutINS5_IJNSA_ILi2EEESB_SB_EEENS5_IJSB_NSA_ILi0EEESW_EEEEENS5_IJNS4_10UnderscoreESZ_SZ_EEEEENS4_13SM90_TMA_LOADENS4_14ComposedLayoutINS4_7SwizzleILi3ELi4ELi3EEENS4_18smem_ptr_flag_bitsILi16EEENST_INS5_IJNSA_ILi8EEESG_EEENS5_IJSG_SB_EEEEEEEvNS4_8identityES12_S1C_vS1D_EENS_8epilogue10collective6detail29Sm90TmaWarpSpecializedAdapterINS1G_15DefaultEpilogueISI_SJ_SJ_NS1F_6thread17LinearCombinationISI_Li1EffLNS1K_9ScaleType4KindE0ELNS_15FloatRoundStyleE2ESI_EENS1_15EpilogueDefaultEEEEEvvEEEEvNT_6ParamsE:
        .type           _ZN7cutlass13device_kernelINS_4gemm6kernel13GemmUniversalIN4cute5tupleIJiiiiEEENS1_10collective13CollectiveMmaINS1_34MainloopSm90TmaGmmaWarpSpecializedILi3ENS5_IJNS4_1CILi1EEESB_SB_EEENS1_35KernelTmaWarpSpecializedCooperativeEEENS5_IJNSA_ILi256EEESF_NSA_ILi64EEEEEENS_6half_tENS5_IJlSB_lEEESI_SJ_NS4_8TiledMMAINS4_8MMA_AtomIJNS4_4SM904GMMA26MMA_64x256x16_F32F16F16_SSILNSN_5MajorE0ELSP_0ELNSN_7ScaleInE1ELSQ_1EEEEEENS4_6LayoutINS5_IJNSA_ILi2EEESB_SB_EEENS5_IJSB_NSA_ILi0EEESW_EEEEENS5_IJNS4_10UnderscoreESZ_SZ_EEEEENS4_13SM90_TMA_LOADENS4_14ComposedLayoutINS4_7SwizzleILi3ELi4ELi3EEENS4_18smem_ptr_flag_bitsILi16EEENST_INS5_IJNSA_ILi8EEESG_EEENS5_IJSG_SB_EEEEEEEvNS4_8identityES12_S1C_vS1D_EENS_8epilogue10collective6detail29Sm90TmaWarpSpecializedAdapterINS1G_15DefaultEpilogueISI_SJ_SJ_NS1F_6thread17LinearCombinationISI_Li1EffLNS1K_9ScaleType4KindE0ELNS_15FloatRoundStyleE2ESI_EENS1_15EpilogueDefaultEEEEEvvEEEEvNT_6ParamsE,@function
        .size           _ZN7cutlass13device_kernelINS_4gemm6kernel13GemmUniversalIN4cute5tupleIJiiiiEEENS1_10collective13CollectiveMmaINS1_34MainloopSm90TmaGmmaWarpSpecializedILi3ENS5_IJNS4_1CILi1EEESB_SB_EEENS1_35KernelTmaWarpSpecializedCooperativeEEENS5_IJNSA_ILi256EEESF_NSA_ILi64EEEEEENS_6half_tENS5_IJlSB_lEEESI_SJ_NS4_8TiledMMAINS4_8MMA_AtomIJNS4_4SM904GMMA26MMA_64x256x16_F32F16F16_SSILNSN_5MajorE0ELSP_0ELNSN_7ScaleInE1ELSQ_1EEEEEENS4_6LayoutINS5_IJNSA_ILi2EEESB_SB_EEENS5_IJSB_NSA_ILi0EEESW_EEEEENS5_IJNS4_10UnderscoreESZ_SZ_EEEEENS4_13SM90_TMA_LOADENS4_14ComposedLayoutINS4_7SwizzleILi3ELi4ELi3EEENS4_18smem_ptr_flag_bitsILi16EEENST_INS5_IJNSA_ILi8EEESG_EEENS5_IJSG_SB_EEEEEEEvNS4_8identityES12_S1C_vS1D_EENS_8epilogue10collective6detail29Sm90TmaWarpSpecializedAdapterINS1G_15DefaultEpilogueISI_SJ_SJ_NS1F_6thread17LinearCombinationISI_Li1EffLNS1K_9ScaleType4KindE0ELNS_15FloatRoundStyleE2ESI_EENS1_15EpilogueDefaultEEEEEvvEEEEvNT_6ParamsE,(.L_x_574 - _ZN7cutlass13device_kernelINS_4gemm6kernel13GemmUniversalIN4cute5tupleIJiiiiEEENS1_10collective13CollectiveMmaINS1_34MainloopSm90TmaGmmaWarpSpecializedILi3ENS5_IJNS4_1CILi1EEESB_SB_EEENS1_35KernelTmaWarpSpecializedCooperativeEEENS5_IJNSA_ILi256EEESF_NSA_ILi64EEEEEENS_6half_tENS5_IJlSB_lEEESI_SJ_NS4_8TiledMMAINS4_8MMA_AtomIJNS4_4SM904GMMA26MMA_64x256x16_F32F16F16_SSILNSN_5MajorE0ELSP_0ELNSN_7ScaleInE1ELSQ_1EEEEEENS4_6LayoutINS5_IJNSA_ILi2EEESB_SB_EEENS5_IJSB_NSA_ILi0EEESW_EEEEENS5_IJNS4_10UnderscoreESZ_SZ_EEEEENS4_13SM90_TMA_LOADENS4_14ComposedLayoutINS4_7SwizzleILi3ELi4ELi3EEENS4_18smem_ptr_flag_bitsILi16EEENST_INS5_IJNSA_ILi8EEESG_EEENS5_IJSG_SB_EEEEEEEvNS4_8identityES12_S1C_vS1D_EENS_8epilogue10collective6detail29Sm90TmaWarpSpecializedAdapterINS1G_15DefaultEpilogueISI_SJ_SJ_NS1F_6thread17LinearCombinationISI_Li1EffLNS1K_9ScaleType4KindE0ELNS_15FloatRoundStyleE2ESI_EENS1_15EpilogueDefaultEEEEEvvEEEEvNT_6ParamsE)
        .other          _ZN7cutlass13device_kernelINS_4gemm6kernel13GemmUniversalIN4cute5tupleIJiiiiEEENS1_10collective13CollectiveMmaINS1_34MainloopSm90TmaGmmaWarpSpecializedILi3ENS5_IJNS4_1CILi1EEESB_SB_EEENS1_35KernelTmaWarpSpecializedCooperativeEEENS5_IJNSA_ILi256EEESF_NSA_ILi64EEEEEENS_6half_tENS5_IJlSB_lEEESI_SJ_NS4_8TiledMMAINS4_8MMA_AtomIJNS4_4SM904GMMA26MMA_64x256x16_F32F16F16_SSILNSN_5MajorE0ELSP_0ELNSN_7ScaleInE1ELSQ_1EEEEEENS4_6LayoutINS5_IJNSA_ILi2EEESB_SB_EEENS5_IJSB_NSA_ILi0EEESW_EEEEENS5_IJNS4_10UnderscoreESZ_SZ_EEEEENS4_13SM90_TMA_LOADENS4_14ComposedLayoutINS4_7SwizzleILi3ELi4ELi3EEENS4_18smem_ptr_flag_bitsILi16EEENST_INS5_IJNSA_ILi8EEESG_EEENS5_IJSG_SB_EEEEEEEvNS4_8identityES12_S1C_vS1D_EENS_8epilogue10collective6detail29Sm90TmaWarpSpecializedAdapterINS1G_15DefaultEpilogueISI_SJ_SJ_NS1F_6thread17LinearCombinationISI_Li1EffLNS1K_9ScaleType4KindE0ELNS_15FloatRoundStyleE2ESI_EENS1_15EpilogueDefaultEEEEEvvEEEEvNT_6ParamsE,@"STO_CUDA_ENTRY STV_DEFAULT"
_ZN7cutlass13device_kernelINS_4gemm6kernel13GemmUniversalIN4cute5tupleIJiiiiEEENS1_10collective13CollectiveMmaINS1_34MainloopSm90TmaGmmaWarpSpecializedILi3ENS5_IJNS4_1CILi1EEESB_SB_EEENS1_35KernelTmaWarpSpecializedCooperativeEEENS5_IJNSA_ILi256EEESF_NSA_ILi64EEEEEENS_6half_tENS5_IJlSB_lEEESI_SJ_NS4_8TiledMMAINS4_8MMA_AtomIJNS4_4SM904GMMA26MMA_64x256x16_F32F16F16_SSILNSN_5MajorE0ELSP_0ELNSN_7ScaleInE1ELSQ_1EEEEEENS4_6LayoutINS5_IJNSA_ILi2EEESB_SB_EEENS5_IJSB_NSA_ILi0EEESW_EEEEENS5_IJNS4_10UnderscoreESZ_SZ_EEEEENS4_13SM90_TMA_LOADENS4_14ComposedLayoutINS4_7SwizzleILi3ELi4ELi3EEENS4_18smem_ptr_flag_bitsILi16EEENST_INS5_IJNSA_ILi8EEESG_EEENS5_IJSG_SB_EEEEEEEvNS4_8identityES12_S1C_vS1D_EENS_8epilogue10collective6detail29Sm90TmaWarpSpecializedAdapterINS1G_15DefaultEpilogueISI_SJ_SJ_NS1F_6thread17LinearCombinationISI_Li1EffLNS1K_9ScaleType4KindE0ELNS_15FloatRoundStyleE2ESI_EENS1_15EpilogueDefaultEEEEEvvEEEEvNT_6ParamsE:
[----:B------:R-:W0:Y:S02]  /*0000*/  LDC R1, c[0x0][0x28] ;  /* 0x00000a00ff017b82 */ /* 0x000e240000000800 */
[----:B0-----:R-:W-:Y:S01]  /*0010*/  VIADD R1, R1, 0xfffff878 ;  /* 0xfffff87801017836 */ /* 0x001fe20000000000 */
[----:B------:R-:W0:Y:S01]  /*0020*/  S2R R2, SR_TID.X ;  /* 0x0000000000027919 */ /* 0x000e220000002100 */
[----:B------:R-:W-:Y:S01]  /*0030*/  ELECT P0, URZ, PT ;  /* 0x00000000003f782f */ /* 0x000fe20003800000 */
[----:B------:R-:W-:Y:S01]  /*0040*/  BSSY B0, `(.L_x_0) ;  /* 0x0000015000007945 */ /* 0x000fe20003800000 */
[--C-:B0-----:R-:W-:Y:S02]  /*0050*/  SHF.R.U32.HI R0, RZ, 0x5, R2.reuse ;  /* 0x00000005ff007819 */ /* 0x101fe40000011602 */
[----:B------:R-:W-:-:S03]  /*0060*/  SHF.R.U32.HI R160, RZ, 0x7, R2 ;  /* 0x00000007ffa07819 */ /* 0x000fc60000011602 */
[----:B------:R-:W0:Y:S04]  /*0070*/  SHFL.IDX PT, R3, R0, RZ, 0x1f ;  /* 0x00001fff00037589 */ /* 0x000e2800000e0000 */
[----:B------:R-:W1:Y:S01]  /*0080*/  SHFL.IDX PT, R2, R160, RZ, 0x1f ;  /* 0x00001fffa0027589 */ /* 0x000e6200000e0000 */
[----:B0-----:R-:W-:Y:S02]  /*0090*/  R2UR UR10, R3 ;  /* 0x00000000030a72ca */ /* 0x001fe400000e0000 */
[----:B-1----:R-:W-:-:S11]  /*00a0*/  R2UR UR5, R2 ;  /* 0x00000000020572ca */ /* 0x002fd600000e0000 */
[----:B------:R-:W-:Y:S02]  /*00b0*/  USHF.R.S32.HI UR4, URZ, 0x1f, UR10 ;  /* 0x0000001f3f047899 */ /* 0x000fe4000801140a */
[----:B------:R-:W-:Y:S02]  /*00c0*/  ISETP.NE.OR P0, PT, RZ, UR10, !P0 ;  /* 0x0000000aff007c0c */ /* 0x000fe4000c705670 */
[----:B------:R-:W-:-:S04]  /*00d0*/  ULEA.HI UR4, UR4, UR10, URZ, 0x2 ;  /* 0x0000000a04047291 */ /* 0x000fc8000f8f103f */
[----:B------:R-:W-:-:S04]  /*00e0*/  ULOP3.LUT UR4, UR4, 0xfffffffc, URZ, 0xc0, !UPT ;  /* 0xfffffffc04047892 */ /* 0x000fc8000f8ec03f */
[----:B------:R-:W-:-:S03]  /*00f0*/  UIADD3 UR10, UR10, -UR4, URZ ;  /* 0x800000040a0a7290 */ /* 0x000fc6000fffe03f */
[----:B------:R-:W-:Y:S09]  /*0100*/  @P0 BRA `(.L_x_1) ;  /* 0x0000000000200947 */ /* 0x000ff20003800000 */
[----:B------:R-:W-:Y:S02]  /*0110*/  ULDC.64 UR6, c[0x0][0x198] ;  /* 0x0000660000067ab9 */ /* 0x000fe40000000a00 */
[----:B------:R-:W-:Y:S02]  /*0120*/  UIADD3 UR8, UP0, UR6, 0xf0, URZ ;  /* 0x000000f006087890 */ /* 0x000fe4000ff1e03f */
[----:B------:R-:W-:Y:S02]  /*0130*/  UIADD3 UR6, UP1, UR6, 0x1f0, URZ ;  /* 0x000001f006067890 */ /* 0x000fe4000ff3e03f */
[----:B------:R-:W-:Y:S02]  /*0140*/  UIADD3.X UR9, URZ, UR7, URZ, UP0, !UPT ;  /* 0x000000073f097290 */ /* 0x000fe400087fe43f */
[----:B------:R-:W-:-:S07]  /*0150*/  UIADD3.X UR7, URZ, UR7, URZ, UP1, !UPT ;  /* 0x000000073f077290 */ /* 0x000fce0008ffe43f */
[----:B------:R0:W-:Y:S02]  /*0160*/  UTMACCTL.PF [UR8] ;  /* 0x00000000080079b9 */ /* 0x0001e40008040000 */
[----:B------:R0:W-:Y:S02]  /*0170*/  UTMACCTL.PF [UR6] ;  /* 0x00000000060079b9 */ /* 0x0001e40008040000 */
[----:B0-----:R-:W-:Y:S01]  /*0180*/  NOP ;  /* 0x0000000000007918 */ /* 0x001fe20000000000 */
.L_x_1:
[----:B------:R-:W-:Y:S05]  /*0190*/  BSYNC B0 ;  /* 0x0000000000007941 */ /* 0x000fea0003800000 */
.L_x_0:
[----:B------:R-:W0:Y:S01]  /*01a0*/  SHFL.IDX PT, R2, R0, RZ, 0x1f ;  /* 0x00001fff00027589 */ /* 0x000e2200000e0000 */
[----:B------:R-:W-:Y:S01]  /*01b0*/  UISETP.NE.AND UP0, UPT, UR10, 0x3, UPT ;  /* 0x000000030a00788c */ /* 0x000fe2000bf05270 */
[----:B------:R-:W-:Y:S01]  /*01c0*/  ISETP.NE.AND P1, PT, RZ, UR5, PT ;  /* 0x00000005ff007c0c */ /* 0x000fe2000bf25270 */
[----:B------:R-:W-:Y:S02]  /*01d0*/  UIADD3 UR18, UR5, -0x1, URZ ;  /* 0xffffffff05127890 */ /* 0x000fe4000fffe03f */
[----:B------:R-:W-:Y:S02]  /*01e0*/  UISETP.EQ.OR UP0, UPT, UR10, URZ, !UP0 ;  /* 0x0000003f0a00728c */ /* 0x000fe4000c702670 */
[----:B------:R-:W-:Y:S02]  /*01f0*/  UISETP.GE.U32.AND UP1, UPT, UR18, 0x2, UPT ;  /* 0x000000021200788c */ /* 0x000fe4000bf26070 */
[----:B------:R-:W-:-:S04]  /*0200*/  UISETP.EQ.AND UP0, UPT, UR5, URZ, UP0 ;  /* 0x0000003f0500728c */ /* 0x000fc80008702270 */
[----:B------:R-:W-:-:S04]  /*0210*/  USEL UR40, URZ, 0x1, !UP0 ;  /* 0x000000013f287887 */ /* 0x000fc8000c000000 */
[----:B------:R-:W-:Y:S01]  /*0220*/  USEL UR40, UR40, 0x2, UP1 ;  /* 0x0000000228287887 */ /* 0x000fe20008800000 */
[----:B0-----:R-:W-:-:S13]  /*0230*/  ISETP.NE.AND P0, PT, R2, RZ, PT ;  /* 0x000000ff0200720c */ /* 0x001fda0003f05270 */
[----:B------:R-:W-:Y:S05]  /*0240*/  @P0 BRA `(.L_x_2) ;  /* 0x0000000000500947 */ /* 0x000fea0003800000 */
[----:B------:R-:W0:Y:S01]  /*0250*/  S2UR UR8, SR_CgaCtaId ;  /* 0x00000000000879c3 */ /* 0x000e220000008800 */
[----:B------:R-:W-:Y:S01]  /*0260*/  UMOV UR4, 0x400 ;  /* 0x0000040000047882 */ /* 0x000fe20000000000 */
[----:B------:R-:W-:Y:S01]  /*0270*/  UMOV UR5, 0x1 ;  /* 0x0000000100057882 */ /* 0x000fe20000000000 */
[----:B------:R-:W-:Y:S01]  /*0280*/  UMOV UR6, 0x100 ;  /* 0x0000010000067882 */ /* 0x000fe20000000000 */
[----:B------:R-:W-:Y:S01]  /*0290*/  ELECT P0, URZ, PT ;  /* 0x00000000003f782f */ /* 0x000fe20003800000 */
[----:B------:R-:W-:-:S04]  /*02a0*/  UIADD3 UR6, -UR6, 0x100000, URZ ;  /* 0x0010000006067890 */ /* 0x000fc8000fffe13f */
[----:B------:R-:W-:Y:S02]  /*02b0*/  USHF.L.U32 UR7, UR6, 0xb, URZ ;  /* 0x0000000b06077899 */ /* 0x000fe4000800063f */
[----:B------:R-:W-:Y:S02]  /*02c0*/  USHF.L.U32 UR6, UR6, 0x1, URZ ;  /* 0x0000000106067899 */ /* 0x000fe4000800063f */
[----:B0-----:R-:W-:Y:S02]  /*02d0*/  ULEA UR8, UR8, UR4, 0x18 ;  /* 0x0000000408087291 */ /* 0x001fe4000f8ec03f */
[----:B------:R-:W-:-:S04]  /*02e0*/  UIADD3 UR4, -UR5, 0x100000, URZ ;  /* 0x0010000005047890 */ /* 0x000fc8000fffe13f */
[----:B------:R-:W-:Y:S02]  /*02f0*/  USHF.L.U32 UR5, UR4, 0xb, URZ ;  /* 0x0000000b04057899 */ /* 0x000fe4000800063f */
[----:B------:R-:W-:Y:S01]  /*0300*/  USHF.L.U32 UR4, UR4, 0x1, URZ ;  /* 0x0000000104047899 */ /* 0x000fe2000800063f */
[----:B------:R-:W0:Y:S11]  /*0310*/  FENCE.VIEW.ASYNC.S ;  /* 0x00000000000073c6 */ /* 0x000e360000000000 */
[----:B0-----:R0:W1:Y:S01]  /*0320*/  SYNCS.EXCH.64 URZ, [UR8], UR4 ;  /* 0x00000004083f75b2 */ /* 0x0010620008000100 */
[----:B------:R0:W2:Y:S01]  /*0330*/  SYNCS.EXCH.64 URZ, [UR8+0x18], UR6 ;  /* 0x00001806083f75b2 */ /* 0x0000a20008000100 */
[----:B------:R0:W3:Y:S01]  /*0340*/  SYNCS.EXCH.64 URZ, [UR8+0x8], UR4 ;  /* 0x00000804083f75b2 */ /* 0x0000e20008000100 */
[----:B------:R0:W4:Y:S01]  /*0350*/  SYNCS.EXCH.64 URZ, [UR8+0x20], UR6 ;  /* 0x00002006083f75b2 */ /* 0x0001220008000100 */
[----:B------:R0:W0:Y:S01]  /*0360*/  SYNCS.EXCH.64 URZ, [UR8+0x10], UR4 ;  /* 0x00001004083f75b2 */ /* 0x0000220008000100 */
[----:B------:R0:W0:Y:S01]  /*0370*/  SYNCS.EXCH.64 URZ, [UR8+0x28], UR6 ;  /* 0x00002806083f75b2 */ /* 0x0000220008000100 */
[----:B------:R-:W-:Y:S01]  /*0380*/  NOP ;  /* 0x0000000000007918 */ /* 0x000fe20000000000 */
.L_x_2:
[----:B------:R-:W5:Y:S01]  /*0390*/  SHFL.IDX PT, R0, R0, RZ, 0x1f ;  /* 0x00001fff00007589 */ /* 0x000f6200000e0000 */
[----:B------:R-:W-:Y:S01]  /*03a0*/  ELECT P0, URZ, PT ;  /* 0x00000000003f782f */ /* 0x000fe20003800000 */
[----:B------:R-:W1:Y:S01]  /*03b0*/  S2UR UR17, SR_CTAID.Y ;  /* 0x00000000001179c3 */ /* 0x000e620000002600 */
[----:B0-----:R-:W-:Y:S01]  /*03c0*/  ULDC UR5, c[0x0][0x65c] ;  /* 0x0001970000057ab9 */ /* 0x001fe20000000800 */
[----:B------:R-:W-:Y:S01]  /*03d0*/  UMOV UR12, 0x20 ;  /* 0x00000020000c7882 */ /* 0x000fe20000000000 */
[----:B------:R-:W-:Y:S01]  /*03e0*/  UISETP.NE.AND UP2, UPT, UR5, 0x1, UPT ;  /* 0x000000010500788c */ /* 0x000fe2000bf45270 */
[----:B------:R-:W-:Y:S01]  /*03f0*/  NOP ;  /* 0x0000000000007918 */ /* 0x000fe20000000000 */
[----:B------:R-:W-:Y:S02]  /*0400*/  NOP ;  /* 0x0000000000007918 */ /* 0x000fe40000000000 */
[----:B------:R-:W-:Y:S01]  /*0410*/  UP2UR UR45, UPR, URZ, 0x4 ;  /* 0x000000043f2d7883 */ /* 0x000fe20008000000 */
[----:B------:R-:W0:Y:S01]  /*0420*/  S2UR UR4, SR_CTAID.X ;  /* 0x00000000000479c3 */ /* 0x000e220000002500 */
[----:B------:R-:W-:-:S02]  /*0430*/  PLOP3.LUT P2, PT, PT, PT, UP2, 0x80, 0x0 ;  /* 0x000000000000781c */ /* 0x000fc40003f4f028 */
[----:B------:R-:W-:Y:S02]  /*0440*/  PLOP3.LUT P4, PT, PT, PT, UP2, 0x80, 0x0 ;  /* 0x000000000000781c */ /* 0x000fe40003f8f028 */
[----:B------:R-:W-:Y:S01]  /*0450*/  PLOP3.LUT P3, PT, PT, PT, UP2, 0x80, 0x0 ;  /* 0x000000000000781c */ /* 0x000fe20003f6f028 */
[----:B------:R-:W-:Y:S01]  /*0460*/  @UP2 ULDC UR14, c[0x0][0x10] ;  /* 0x00000400000e2ab9 */ /* 0x000fe20000000800 */
[----:B------:R-:W-:Y:S01]  /*0470*/  @UP2 UMOV UR9, URZ ;  /* 0x0000003f00092c82 */ /* 0x000fe20008000000 */
[----:B------:R-:W-:Y:S01]  /*0480*/  @!UP2 ULDC UR11, c[0x0][0xc] ;  /* 0x00000300000baab9 */ /* 0x000fe20000000800 */
[----:B-----5:R-:W-:Y:S01]  /*0490*/  ISETP.NE.OR P0, PT, R0, RZ, !P0 ;  /* 0x000000ff0000720c */ /* 0x020fe20004705670 */
[----:B-1----:R-:W-:Y:S02]  /*04a0*/  @UP2 UMOV UR7, UR17 ;  /* 0x0000001100072c82 */ /* 0x002fe40008000000 */
[----:B------:R-:W-:Y:S01]  /*04b0*/  @UP2 UMOV UR8, UR7 ;  /* 0x0000000700082c82 */ /* 0x000fe20008000000 */
[----:B------:R-:W-:Y:S01]  /*04c0*/  @!UP2 UMOV UR7, UR17 ;  /* 0x000000110007ac82 */ /* 0x000fe20008000000 */
[----:B0-----:R-:W-:-:S08]  /*04d0*/  @UP2 UIMAD.WIDE.U32 UR14, UR4, UR14, UR8 ;  /* 0x0000000e040e22a5 */ /* 0x001fd0000f8e0008 */
[----:B------:R-:W-:Y:S01]  /*04e0*/  VOTEU.ALL UP0, P0 ;  /* 0x00000000003f7886 */ /* 0x000fe20000000000 */
[----:B------:R-:W-:Y:S01]  /*04f0*/  VOTEU.ALL UP1, P0 ;  /* 0x00000000003f7886 */ /* 0x000fe20000020000 */
[----:B------:R-:W-:-:S03]  /*0500*/  IMAD.U32 R2, RZ, RZ, UR14 ;  /* 0x0000000eff027e24 */ /* 0x000fc6000f8e00ff */
[----:B------:R-:W0:Y:S01]  /*0510*/  @!UP0 S2UR UR6, SR_CgaCtaId ;  /* 0x00000000000689c3 */ /* 0x000e220000008800 */
[----:B------:R-:W-:Y:S01]  /*0520*/  @!UP0 UMOV UR5, 0x400 ;  /* 0x0000040000058882 */ /* 0x000fe20000000000 */
[----:B------:R-:W-:-:S04]  /*0530*/  @!UP0 UIADD3 UR12, -UR12, 0x100000, URZ ;  /* 0x001000000c0c8890 */ /* 0x000fc8000fffe13f */
[----:B------:R-:W-:Y:S02]  /*0540*/  @!UP0 USHF.L.U32 UR13, UR12, 0xb, URZ ;  /* 0x0000000b0c0d8899 */ /* 0x000fe4000800063f */
[----:B------:R-:W-:Y:S01]  /*0550*/  @!UP0 USHF.L.U32 UR12, UR12, 0x1, URZ ;  /* 0x000000010c0c8899 */ /* 0x000fe2000800063f */
[----:B------:R-:W-:Y:S01]  /*0560*/  IMAD.U32 R3, RZ, RZ, UR15 ;  /* 0x0000000fff037e24 */ /* 0x000fe2000f8e00ff */
[----:B0-----:R-:W-:Y:S01]  /*0570*/  @!UP0 ULEA UR16, UR6, UR5, 0x18 ;  /* 0x0000000506108291 */ /* 0x001fe2000f8ec03f */
[----:B------:R-:W-:Y:S01]  /*0580*/  VOTEU.ALL UP0, P0 ;  /* 0x00000000003f7886 */ /* 0x000fe20000000000 */
[----:B------:R-:W-:Y:S01]  /*0590*/  PLOP3.LUT P0, PT, PT, PT, UP2, 0x80, 0x0 ;  /* 0x000000000000781c */ /* 0x000fe20003f0f028 */
[----:B------:R-:W-:Y:S01]  /*05a0*/  UMOV UR5, URZ ;  /* 0x0000003f00057c82 */ /* 0x000fe20008000000 */
[----:B------:R-:W-:Y:S01]  /*05b0*/  @UP2 UMOV UR6, URZ ;  /* 0x0000003f00062c82 */ /* 0x000fe20008000000 */
[----:B------:R-:W-:Y:S02]  /*05c0*/  @!UP2 UIMAD.WIDE.U32 UR8, UR11, UR7, UR4 ;  /* 0x000000070b08a2a5 */ /* 0x000fe4000f8e0004 */
[----:B------:R-:W-:-:S04]  /*05d0*/  @UP2 UIADD3 UR6, UR15, UR6, URZ ;  /* 0x000000060f062290 */ /* 0x000fc8000fffe03f */
[----:B------:R-:W-:Y:S01]  /*05e0*/  IMAD.U32 R5, RZ, RZ, UR9 ;  /* 0x00000009ff057e24 */ /* 0x000fe2000f8e00ff */
[----:B------:R-:W0:Y:S02]  /*05f0*/  FENCE.VIEW.ASYNC.S ;  /* 0x00000000000073c6 */ /* 0x000e240000000000 */
[----:B0-----:R0:W2:Y:S01]  /*0600*/  @!UP0 SYNCS.EXCH.64 URZ, [UR16+0x40], UR12 ;  /* 0x0000400c103f85b2 */ /* 0x0010a20008000100 */
[----:B------:R-:W-:Y:S01]  /*0610*/  @P2 IMAD.U32 R6, RZ, RZ, UR6 ;  /* 0x00000006ff062e24 */ /* 0x000fe2000f8e00ff */
[----:B------:R-:W-:Y:S01]  /*0620*/  MOV R4, UR8 ;  /* 0x0000000800047c02 */ /* 0x000fe20008000f00 */
[----:B------:R-:W-:Y:S01]  /*0630*/  @!P4 IMAD.MOV.U32 R6, RZ, RZ, R5 ;  /* 0x000000ffff06c224 */ /* 0x000fe200078e0005 */
[----:B------:R-:W-:Y:S01]  /*0640*/  @P0 MOV R7, R2 ;  /* 0x0000000200070202 */ /* 0x000fe20000000f00 */
[----:B------:R-:W-:Y:S02]  /*0650*/  IMAD.U32 R2, RZ, RZ, UR8 ;  /* 0x00000008ff027e24 */ /* 0x000fe4000f8e00ff */
[----:B------:R-:W-:Y:S01]  /*0660*/  IMAD.U32 R3, RZ, RZ, UR9 ;  /* 0x00000009ff037e24 */ /* 0x000fe2000f8e00ff */
[----:B------:R0:W-:Y:S01]  /*0670*/  STL [R1+0x200], R6 ;  /* 0x0002000601007387 */ /* 0x0001e20000100800 */
[----:B------:R-:W-:-:S05]  /*0680*/  @!P3 IMAD.MOV.U32 R7, RZ, RZ, R2 ;  /* 0x000000ffff07b224 */ /* 0x000fca00078e0002 */
[----:B------:R0:W-:Y:S01]  /*0690*/  STL [R1+0x204], R7 ;  /* 0x0002040701007387 */ /* 0x0001e20000100800 */
[----:B------:R0:W2:Y:S01]  /*06a0*/  @!UP1 SYNCS.EXCH.64 URZ, [UR16+0x48], UR12 ;  /* 0x0000480c103f95b2 */ /* 0x0000a20008000100 */
[----:B------:R-:W-:Y:S01]  /*06b0*/  NOP ;  /* 0x0000000000007918 */ /* 0x000fe20000000000 */
[----:B--234-:R-:W-:Y:S06]  /*06c0*/  BAR.SYNC.DEFER_BLOCKING 0x0 ;  /* 0x0000000000007b1d */ /* 0x01cfec0000010000 */
[----:B------:R-:W-:Y:S05]  /*06d0*/  @!P1 BRA `(.L_x_3) ;  /* 0x0000019800109947 */ /* 0x000fea0003800000 */
[----:B------:R-:W-:-:S06]  /*06e0*/  UISETP.GT.U32.AND UP0, UPT, UR18, 0x1, UPT ;  /* 0x000000011200788c */ /* 0x000fcc000bf04070 */
[----:B------:R-:W-:-:S13]  /*06f0*/  PLOP3.LUT P0, PT, PT, PT, UP0, 0x80, 0x0 ;  /* 0x000000000000781c */ /* 0x000fda0003f0f008 */
[----:B0-----:R-:W-:Y:S05]  /*0700*/  @P0 EXIT ;  /* 0x000000000000094d */ /* 0x001fea0003800000 */
[----:B------:R-:W-:Y:S01]  /*0710*/  ULDC.64 UR8, c[0x0][0x650] ;  /* 0x0001940000087ab9 */ /* 0x000fe20000000a00 */
[----:B------:R-:W-:Y:S01]  /*0720*/  UMOV UR41, 0xffffffff ;  /* 0xffffffff00297882 */ /* 0x000fe20000000000 */
[----:B------:R-:W-:Y:S01]  /*0730*/  ISETP.GE.U32.AND P0, PT, R7, UR8, PT ;  /* 0x0000000807007c0c */ /* 0x000fe2000bf06070 */
[----:B------:R-:W-:Y:S01]  /*0740*/  UMOV UR42, 0xffffffff ;  /* 0xffffffff002a7882 */ /* 0x000fe20000000000 */
[----:B------:R-:W-:Y:S01]  /*0750*/  UMOV UR43, 0xffffffff ;  /* 0xffffffff002b7882 */ /* 0x000fe20000000000 */
[----:B------:R-:W-:Y:S02]  /*0760*/  PRMT R0, RZ, 0x7610, R0 ;  /* 0x00007610ff007816 */ /* 0x000fe40000000000 */
[----:B------:R-:W-:-:S13]  /*0770*/  ISETP.GE.U32.AND.EX P0, PT, R6, UR9, PT, P0 ;  /* 0x0000000906007c0c */ /* 0x000fda000bf06100 */
[----:B------:R-:W-:Y:S05]  /*0780*/  @P0 BRA `(.L_x_4) ;  /* 0x0000000400800947 */ /* 0x000fea0003800000 */
[----:B------:R-:W-:Y:S01]  /*0790*/  I2FP.F32.U32 R0, UR4 ;  /* 0x0000000400007c45 */ /* 0x000fe20008201000 */
[----:B------:R-:W-:Y:S01]  /*07a0*/  ULDC.64 UR16, c[0x0][0x628] ;  /* 0x00018a0000107ab9 */ /* 0x000fe20000000a00 */
[----:B------:R-:W-:Y:S01]  /*07b0*/  ULDC UR6, c[0x0][0x150] ;  /* 0x0000540000067ab9 */ /* 0x000fe20000000800 */
[----:B------:R-:W-:Y:S01]  /*07c0*/  ISETP.NE.U32.AND P0, PT, RZ, UR16, PT ;  /* 0x00000010ff007c0c */ /* 0x000fe2000bf05070 */
[----:B------:R-:W-:Y:S01]  /*07d0*/  ULDC UR15, c[0x0][0x630] ;  /* 0x00018c00000f7ab9 */ /* 0x000fe20000000800 */
[----:B------:R-:W-:Y:S01]  /*07e0*/  FMUL R0, R0, UR6 ;  /* 0x0000000600007c20 */ /* 0x000fe20008400000 */
[----:B------:R-:W-:Y:S01]  /*07f0*/  R2UR UR18, R7 ;  /* 0x00000000071272ca */ /* 0x000fe200000e0000 */
[----:B------:R-:W-:Y:S01]  /*0800*/  ULDC UR20, c[0x0][0x154] ;  /* 0x0000550000147ab9 */ /* 0x000fe20000000800 */
[----:B------:R-:W-:Y:S01]  /*0810*/  ISETP.NE.AND.EX P0, PT, RZ, UR17, PT, P0 ;  /* 0x00000011ff007c0c */ /* 0x000fe2000bf05300 */
[----:B------:R0:W1:Y:S01]  /*0820*/  F2I.U32.TRUNC.NTZ R2, R0 ;  /* 0x0000000000027305 */ /* 0x000062000020f000 */
[----:B------:R-:W-:-:S02]  /*0830*/  R2UR UR19, R6 ;  /* 0x00000000061372ca */ /* 0x000fc400000e0000 */
[----:B------:R-:W-:Y:S02]  /*0840*/  R2UR UR8, R7 ;  /* 0x00000000070872ca */ /* 0x000fe400000e0000 */
[----:B------:R-:W-:-:S07]  /*0850*/  R2UR UR9, R6 ;  /* 0x00000000060972ca */ /* 0x000fce00000e0000 */
[----:B0-----:R-:W-:Y:S08]  /*0860*/  @!P0 BRA `(.L_x_5) ;  /* 0x0000000000308947 */ /* 0x001ff00003800000 */
[----:B------:R-:W-:Y:S01]  /*0870*/  R2UR UR8, R7 ;  /* 0x00000000070872ca */ /* 0x000fe200000e0000 */
[----:B------:R-:W-:Y:S01]  /*0880*/  ULDC UR6, c[0x0][0x634] ;  /* 0x00018d0000067ab9 */ /* 0x000fe20000000800 */
[----:B------:R-:W-:-:S11]  /*0890*/  R2UR UR14, R6 ;  /* 0x00000000060e72ca */ /* 0x000fd600000e0000 */
[----:B------:R-:W-:-:S04]  /*08a0*/  UIADD3 UR6, UP0, UR8, UR6, URZ ;  /* 0x0000000608067290 */ /* 0x000fc8000ff1e03f */
[----:B------:R-:W-:-:S04]  /*08b0*/  UIADD3.X UR14, URZ, UR14, URZ, UP0, !UPT ;  /* 0x0000000e3f0e7290 */ /* 0x000fc800087fe43f */
[----:B------:R-:W-:-:S04]  /*08c0*/  UIMAD.WIDE.U32 UR8, UR14, UR16, URZ ;  /* 0x000000100e0872a5 */ /* 0x000fc8000f8e003f */
[----:B------:R-:W-:Y:S02]  /*08d0*/  UIMAD.WIDE.U32 UR10, UP0, UR6, UR17, UR8 ;  /* 0x00000011060a72a5 */ /* 0x000fe4000f800008 */
[----:B------:R-:W-:Y:S02]  /*08e0*/  UIMAD.WIDE.U32 UR8, UR6, UR16, URZ ;  /* 0x00000010060872a5 */ /* 0x000fe4000f8e003f */
[----:B------:R-:W-:Y:S02]  /*08f0*/  UIADD3.X UR13, URZ, URZ, URZ, UP0, !UPT ;  /* 0x0000003f3f0d7290 */ /* 0x000fe400087fe43f */
[----:B------:R-:W-:Y:S01]  /*0900*/  UIADD3 URZ, UP0, UR9, UR10, URZ ;  /* 0x0000000a093f7290 */ /* 0x000fe2000ff1e03f */
[----:B------:R-:W-:-:S03]  /*0910*/  UMOV UR12, UR11 ;  /* 0x0000000b000c7c82 */ /* 0x000fc60008000000 */
[----:B------:R-:W-:-:S12]  /*0920*/  UIMAD.WIDE.U32.X UR8, UR14, UR17, UR12, UP0 ;  /* 0x000000110e0872a5 */ /* 0x000fd800080e040c */
.L_x_5:
[----:B------:R-:W-:Y:S01]  /*0930*/  USHF.R.U64 UR43, UR8, UR15, UR9 ;  /* 0x0000000f082b7299 */ /* 0x000fe20008001209 */
[----:B------:R-:W-:Y:S01]  /*0940*/  I2FP.F32.U32 R0, UR7 ;  /* 0x0000000700007c45 */ /* 0x000fe20008201000 */
[----:B------:R-:W-:Y:S01]  /*0950*/  USHF.R.U32.HI UR5, URZ, UR15, UR9 ;  /* 0x0000000f3f057299 */ /* 0x000fe20008011609 */
[----:B-1----:R-:W-:Y:S01]  /*0960*/  R2UR UR12, R2 ;  /* 0x00000000020c72ca */ /* 0x002fe200000e0000 */
[----:B------:R-:W-:Y:S02]  /*0970*/  UIADD3 UR6, UP0, URZ, -UR43, URZ ;  /* 0x8000002b3f067290 */ /* 0x000fe4000ff1e03f */
[----:B------:R-:W-:Y:S01]  /*0980*/  FMUL R0, R0, UR20 ;  /* 0x0000001400007c20 */ /* 0x000fe20008400000 */
[----:B------:R-:W-:Y:S01]  /*0990*/  ULDC.64 UR8, c[0x0][0x620] ;  /* 0x0001880000087ab9 */ /* 0x000fe20000000a00 */
[----:B------:R-:W-:Y:S01]  /*09a0*/  UIADD3.X UR5, URZ, ~UR5, URZ, UP0, !UPT ;  /* 0x800000053f057290 */ /* 0x000fe200087fe43f */
[----:B------:R-:W-:Y:S01]  /*09b0*/  UMOV UR10, UR18 ;  /* 0x00000012000a7c82 */ /* 0x000fe20008000000 */
[----:B------:R-:W-:-:S02]  /*09c0*/  UMOV UR11, UR19 ;  /* 0x00000013000b7c82 */ /* 0x000fc40008000000 */
[----:B------:R-:W-:Y:S01]  /*09d0*/  UIMAD UR5, UR5, UR8, URZ ;  /* 0x00000008050572a4 */ /* 0x000fe2000f8e023f */
[----:B------:R-:W0:Y:S01]  /*09e0*/  F2I.U32.TRUNC.NTZ R0, R0 ;  /* 0x0000000000007305 */ /* 0x000e22000020f000 */
[----:B------:R-:W-:Y:S02]  /*09f0*/  UIMAD.WIDE.U32 UR10, UR6, UR8, UR10 ;  /* 0x00000008060a72a5 */ /* 0x000fe4000f8e000a */
[----:B------:R-:W-:Y:S01]  /*0a00*/  UIMAD UR6, UR6, UR9, UR5 ;  /* 0x00000009060672a4 */ /* 0x000fe2000f8e0205 */
[----:B------:R-:W-:Y:S01]  /*0a10*/  ULDC UR21, c[0x0][0x658] ;  /* 0x0001960000157ab9 */ /* 0x000fe20000000800 */
[----:B------:R-:W-:Y:S02]  /*0a20*/  UMOV UR19, 0xffffffff ;  /* 0xffffffff00137882 */ /* 0x000fe40000000000 */
[----:B------:R-:W-:Y:S01]  /*0a30*/  UIADD3 UR6, UR11, UR6, URZ ;  /* 0x000000060b067290 */ /* 0x000fe2000fffe03f */
[----:B------:R-:W-:Y:S01]  /*0a40*/  ULDC UR15, c[0x0][0x618] ;  /* 0x00018600000f7ab9 */ /* 0x000fe20000000800 */
[----:B------:R-:W-:Y:S01]  /*0a50*/  ULDC.64 UR8, c[0x0][0x640] ;  /* 0x0001900000087ab9 */ /* 0x000fe20000000a00 */
[----:B------:R-:W-:Y:S01]  /*0a60*/  USHF.L.U32 UR11, UR19, UR21, URZ ;  /* 0x00000015130b7299 */ /* 0x000fe2000800063f */
[----:B------:R-:W-:Y:S01]  /*0a70*/  ISETP.NE.U32.AND P0, PT, RZ, UR8, PT ;  /* 0x00000008ff007c0c */ /* 0x000fe2000bf05070 */
[----:B------:R-:W-:-:S02]  /*0a80*/  USHF.R.U64 UR19, UR10, UR15, UR6 ;  /* 0x0000000f0a137299 */ /* 0x000fc40008001206 */
[----:B------:R-:W-:Y:S01]  /*0a90*/  USHF.R.U32.HI UR10, URZ, UR15, UR6 ;  /* 0x0000000f3f0a7299 */ /* 0x000fe20008011606 */
[----:B0-----:R-:W-:Y:S01]  /*0aa0*/  R2UR UR14, R0 ;  /* 0x00000000000e72ca */ /* 0x001fe200000e0000 */
[----:B------:R-:W-:Y:S01]  /*0ab0*/  ULDC UR17, c[0x0][0x608] ;  /* 0x0001820000117ab9 */ /* 0x000fe20000000800 */
[----:B------:R-:W-:Y:S01]  /*0ac0*/  ISETP.NE.AND.EX P0, PT, RZ, UR9, PT, P0 ;  /* 0x00000009ff007c0c */ /* 0x000fe2000bf05300 */
[----:B------:R-:W-:Y:S02]  /*0ad0*/  USHF.R.U64 UR23, UR19, UR17, UR10 ;  /* 0x0000001113177299 */ /* 0x000fe4000800120a */
[----:B------:R-:W-:Y:S01]  /*0ae0*/  USHF.R.U32.HI UR10, URZ, UR17, UR10 ;  /* 0x000000113f0a7299 */ /* 0x000fe2000801160a */
[----:B------:R-:W-:Y:S01]  /*0af0*/  UMOV UR16, 0x1 ;  /* 0x0000000100107882 */ /* 0x000fe20000000000 */
[----:B------:R-:W-:Y:S02]  /*0b00*/  UIADD3 UR12, -UR12, URZ, URZ ;  /* 0x0000003f0c0c7290 */ /* 0x000fe4000fffe13f */
[----:B------:R-:W-:-:S02]  /*0b10*/  USHF.R.U64 UR24, UR23, UR21, UR10 ;  /* 0x0000001517187299 */ /* 0x000fc4000800120a */
[----:B------:R-:W-:Y:S01]  /*0b20*/  USHF.L.U32 UR6, UR16, UR21, URZ ;  /* 0x0000001510067299 */ /* 0x000fe2000800063f */
[----:B------:R-:W-:Y:S01]  /*0b30*/  ULDC UR13, c[0x0][0x144] ;  /* 0x00005100000d7ab9 */ /* 0x000fe20000000800 */
[----:B------:R-:W-:Y:S01]  /*0b40*/  ULDC UR5, c[0x0][0x600] ;  /* 0x0001800000057ab9 */ /* 0x000fe20000000800 */
[----:B------:R-:W-:Y:S02]  /*0b50*/  ULOP3.LUT UR16, URZ, UR11, URZ, 0x33, !UPT ;  /* 0x0000000b3f107292 */ /* 0x000fe4000f8e333f */
[----:B------:R-:W-:Y:S02]  /*0b60*/  USHF.R.U32.HI UR11, URZ, UR21, UR10 ;  /* 0x000000153f0b7299 */ /* 0x000fe4000801160a */
[----:B------:R-:W-:Y:S02]  /*0b70*/  UIADD3 UR18, UR5, -0x1, URZ ;  /* 0xffffffff05127890 */ /* 0x000fe4000fffe03f */
[----:B------:R-:W-:Y:S02]  /*0b80*/  UIADD3 UR20, -UR14, URZ, URZ ;  /* 0x0000003f0e147290 */ /* 0x000fe4000fffe13f */
[----:B------:R-:W-:Y:S01]  /*0b90*/  UIMAD UR4, UR13, UR12, UR4 ;  /* 0x0000000c0d0472a4 */ /* 0x000fe2000f8e0204 */
[----:B------:R-:W-:Y:S01]  /*0ba0*/  ULDC UR25, c[0x0][0x148] ;  /* 0x0000520000197ab9 */ /* 0x000fe20000000800 */
[----:B------:R-:W-:Y:S01]  /*0bb0*/  ULDC UR21, c[0x0][0x648] ;  /* 0x0001920000157ab9 */ /* 0x000fe20000000800 */
[----:B------:R-:W-:Y:S01]  /*0bc0*/  ULDC UR22, c[0x0][0x638] ;  /* 0x00018e0000167ab9 */ /* 0x000fe20000000800 */
[----:B------:R-:W-:Y:S01]  /*0bd0*/  UMOV UR10, UR24 ;  /* 0x00000018000a7c82 */ /* 0x000fe20008000000 */
[----:B------:R-:W-:Y:S07]  /*0be0*/  @!P0 BRA `(.L_x_6) ;  /* 0x0000000000308947 */ /* 0x000fee0003800000 */
[----:B------:R-:W-:Y:S02]  /*0bf0*/  ULDC UR14, c[0x0][0x64c] ;  /* 0x00019300000e7ab9 */ /* 0x000fe40000000800 */
        /* <DEDUP_REMOVED lines=8> */
[----:B------:R-:W-:-:S07]  /*0c80*/  UIMAD.WIDE.U32.X UR8, UR17, UR9, UR14, UP0 ;  /* 0x00000009110872a5 */ /* 0x000fce00080e040e */
[----:B------:R-:W-:Y:S01]  /*0c90*/  UMOV UR10, UR8 ;  /* 0x00000008000a7c82 */ /* 0x000fe20008000000 */
[----:B------:R-:W-:-:S05]  /*0ca0*/  UMOV UR11, UR9 ;  /* 0x00000009000b7c82 */ /* 0x000fca0008000000 */
.L_x_6:
[----:B------:R-:W-:Y:S01]  /*0cb0*/  UISETP.NE.AND UP0, UPT, UR45, URZ, UPT ;  /* 0x0000003f2d00728c */ /* 0x000fe2000bf05270 */
[----:B------:R-:W-:Y:S01]  /*0cc0*/  MOV R0, 0x1 ;  /* 0x0000000100007802 */ /* 0x000fe20000000f00 */
[----:B------:R-:W-:Y:S02]  /*0cd0*/  USHF.R.U64 UR8, UR10, UR21, UR11 ;  /* 0x000000150a087299 */ /* 0x000fe4000800120b */
[----:B------:R-:W-:Y:S02]  /*0ce0*/  ULOP3.LUT UR16, UR23, UR16, URZ, 0xc0, !UPT ;  /* 0x0000001017107292 */ /* 0x000fe4000f8ec03f */
[----:B------:R-:W-:Y:S02]  /*0cf0*/  ULOP3.LUT UR18, UR19, UR18, URZ, 0xc0, !UPT ;  /* 0x0000001213127292 */ /* 0x000fe4000f8ec03f */
[----:B------:R-:W-:-:S03]  /*0d00*/  UIMAD UR16, UR6, UR8, UR16 ;  /* 0x00000008061072a4 */ /* 0x000fc6000f8e0210 */
[----:B------:R-:W-:Y:S02]  /*0d10*/  @UP0 UIMAD UR4, UR25, UR20, UR7 ;  /* 0x00000014190402a4 */ /* 0x000fe4000f8e0207 */
[----:B------:R-:W-:-:S04]  /*0d20*/  UIADD3 UR7, -UR8, URZ, URZ ;  /* 0x0000003f08077290 */ /* 0x000fc8000fffe13f */
[----:B------:R-:W-:-:S03]  /*0d30*/  UIMAD UR6, UR7, UR22, UR24 ;  /* 0x00000016070672a4 */ /* 0x000fc6000f8e0218 */
[----:B------:R-:W-:Y:S01]  /*0d40*/  ULDC UR7, c[0x0][0x610] ;  /* 0x0001840000077ab9 */ /* 0x000fe20000000800 */
[----:B------:R-:W-:Y:S02]  /*0d50*/  UIMAD UR6, UR6, UR5, UR18 ;  /* 0x00000005060672a4 */ /* 0x000fe4000f8e0212 */
[----:B------:R-:W-:-:S04]  /*0d60*/  UIMAD UR4, UR16, UR7, UR4 ;  /* 0x00000007100472a4 */ /* 0x000fc8000f8e0204 */
[----:B------:R-:W-:Y:S02]  /*0d70*/  USEL UR42, UR6, UR4, !UP0 ;  /* 0x00000004062a7287 */ /* 0x000fe4000c000000 */
[----:B------:R-:W-:-:S12]  /*0d80*/  USEL UR41, UR4, UR6, !UP0 ;  /* 0x0000000604297287 */ /* 0x000fd8000c000000 */
.L_x_4:
[----:B------:R-:W-:-:S08]  /*0d90*/  NOP ;  /* 0x0000000000007918 */ /* 0x000fd00000000000 */
[----:B------:R-:W0:Y:S02]  /*0da0*/  USETMAXREG.TRY_ALLOC.CTAPOOL UP0, 0xf0 ;  /* 0x000000f0000079c8 */ /* 0x000e240008000600 */
[----:B0-----:R-:W-:-:S13]  /*0db0*/  PLOP3.LUT P0, PT, PT, PT, UP0, 0x80, 0x0 ;  /* 0x000000000000781c */ /* 0x001fda0003f0f008 */
[----:B------:R-:W-:Y:S05]  /*0dc0*/  @!P0 BRA `(.L_x_4) ;  /* 0xfffffffc00f08947 */ /* 0x000fea000383ffff */
[----:B------:R-:W-:Y:S01]  /*0dd0*/  ULDC.64 UR4, c[0x0][0x598] ;  /* 0x0001660000047ab9 */ /* 0x000fe20000000a00 */
[----:B------:R-:W-:Y:S01]  /*0de0*/  ULDC.64 UR36, c[0x0][0x208] ;  /* 0x0000820000247ab9 */ /* 0x000fe20000000a00 */
[----:B------:R-:W-:-:S04]  /*0df0*/  ISETP.NE.U32.AND P0, PT, RZ, UR4, PT ;  /* 0x00000004ff007c0c */ /* 0x000fc8000bf05070 */
[----:B------:R-:W-:-:S13]  /*0e00*/  ISETP.NE.AND.EX P0, PT, RZ, UR5, PT, P0 ;  /* 0x00000005ff007c0c */ /* 0x000fda000bf05300 */
[----:B------:R-:W-:Y:S05]  /*0e10*/  @!P0 BRA `(.L_x_7) ;  /* 0x00000000001c8947 */ /* 0x000fea0003800000 */
[----:B------:R-:W0:Y:S02]  /*0e20*/  LDC.64 R2, c[0x0][0x598] ;  /* 0x00016600ff027b82 */ /* 0x000e240000000a00 */
[----:B0-----:R-:W2:Y:S02]  /*0e30*/  LDG.E.64 R2, desc[UR36][R2.64] ;  /* 0x0000002402027981 */ /* 0x001ea4000c1e1b00 */
[----:B--2---:R-:W-:-:S04]  /*0e40*/  ISETP.NE.U32.AND P0, PT, R2, RZ, PT ;  /* 0x000000ff0200720c */ /* 0x004fc80003f05070 */
[----:B------:R-:W-:-:S13]  /*0e50*/  ISETP.NE.AND.EX P0, PT, R3, RZ, PT, P0 ;  /* 0x000000ff0300720c */ /* 0x000fda0003f05300 */
[----:B------:R-:W-:Y:S05]  /*0e60*/  @!P0 BRA `(.L_x_7) ;  /* 0x0000000000088947 */ /* 0x000fea0003800000 */
[----:B------:R0:W5:Y:S01]  /*0e70*/  LD.E R2, desc[UR36][R2.64] ;  /* 0x0000002402027980 */ /* 0x000162000c101900 */
[----:B------:R-:W-:Y:S05]  /*0e80*/  BRA `(.L_x_8) ;  /* 0x0000000000247947 */ /* 0x000fea0003800000 */
.L_x_7:
[----:B------:R-:W-:Y:S02]  /*0e90*/  ULDC.64 UR4, c[0x0][0x588] ;  /* 0x0001620000047ab9 */ /* 0x000fe40000000a00 */
[----:B------:R-:W-:-:S04]  /*0ea0*/  ISETP.NE.U32.AND P0, PT, RZ, UR4, PT ;  /* 0x00000004ff007c0c */ /* 0x000fc8000bf05070 */
[----:B------:R-:W-:-:S13]  /*0eb0*/  ISETP.NE.AND.EX P0, PT, RZ, UR5, PT, P0 ;  /* 0x00000005ff007c0c */ /* 0x000fda000bf05300 */
[----:B------:R-:W-:Y:S05]  /*0ec0*/  @!P0 BRA `(.L_x_9) ;  /* 0x00000000000c8947 */ /* 0x000fea0003800000 */
[----:B------:R-:W0:Y:S02]  /*0ed0*/  LDC.64 R2, c[0x0][0x588] ;  /* 0x00016200ff027b82 */ /* 0x000e240000000a00 */
[----:B0-----:R1:W5:Y:S01]  /*0ee0*/  LDG.E R2, desc[UR36][R2.64] ;  /* 0x0000002402027981 */ /* 0x001362000c1e1900 */
[----:B------:R-:W-:Y:S05]  /*0ef0*/  BRA `(.L_x_8) ;  /* 0x0000000000087947 */ /* 0x000fea0003800000 */
.L_x_9:
[----:B------:R-:W-:Y:S02]  /*0f00*/  ULDC UR4, c[0x0][0x580] ;  /* 0x0001600000047ab9 */ /* 0x000fe40000000800 */
[----:B------:R-:W-:-:S07]  /*0f10*/  IMAD.U32 R2, RZ, RZ, UR4 ;  /* 0x00000004ff027e24 */ /* 0x000fce000f8e00ff */
.L_x_8:
[----:B------:R-:W-:Y:S02]  /*0f20*/  ULDC.64 UR4, c[0x0][0x5a0] ;  /* 0x0001680000047ab9 */ /* 0x000fe40000000a00 */
[----:B------:R-:W-:-:S04]  /*0f30*/  ISETP.NE.U32.AND P0, PT, RZ, UR4, PT ;  /* 0x00000004ff007c0c */ /* 0x000fc8000bf05070 */
[----:B------:R-:W-:-:S13]  /*0f40*/  ISETP.NE.AND.EX P0, PT, RZ, UR5, PT, P0 ;  /* 0x00000005ff007c0c */ /* 0x000fda000bf05300 */
[----:B------:R-:W-:Y:S05]  /*0f50*/  @!P0 BRA `(.L_x_10) ;  /* 0x00000000001c8947 */ /* 0x000fea0003800000 */
[----:B------:R-:W2:Y:S02]  /*0f60*/  LDC.64 R4, c[0x0][0x5a0] ;  /* 0x00016800ff047b82 */ /* 0x000ea40000000a00 */
[----:B--2---:R-:W2:Y:S02]  /*0f70*/  LDG.E.64 R4, desc[UR36][R4.64] ;  /* 0x0000002404047981 */ /* 0x004ea4000c1e1b00 */
[----:B--2---:R-:W-:-:S04]  /*0f80*/  ISETP.NE.U32.AND P0, PT, R4, RZ, PT ;  /* 0x000000ff0400720c */ /* 0x004fc80003f05070 */
[----:B------:R-:W-:-:S13]  /*0f90*/  ISETP.NE.AND.EX P0, PT, R5, RZ, PT, P0 ;  /* 0x000000ff0500720c */ /* 0x000fda0003f05300 */
[----:B------:R-:W-:Y:S05]  /*0fa0*/  @!P0 BRA `(.L_x_10) ;  /* 0x0000000000088947 */ /* 0x000fea0003800000 */
[----:B------:R2:W5:Y:S01]  /*0fb0*/  LD.E R16, desc[UR36][R4.64] ;  /* 0x0000002404107980 */ /* 0x000562000c101900 */
[----:B------:R-:W-:Y:S05]  /*0fc0*/  BRA `(.L_x_11) ;  /* 0x0000000000247947 */ /* 0x000fea0003800000 */
.L_x_10:
[----:B------:R-:W-:Y:S02]  /*0fd0*/  ULDC.64 UR4, c[0x0][0x590] ;  /* 0x0001640000047ab9 */ /* 0x000fe40000000a00 */
[----:B------:R-:W-:-:S04]  /*0fe0*/  ISETP.NE.U32.AND P0, PT, RZ, UR4, PT ;  /* 0x00000004ff007c0c */ /* 0x000fc8000bf05070 */
[----:B------:R-:W-:-:S13]  /*0ff0*/  ISETP.NE.AND.EX P0, PT, RZ, UR5, PT, P0 ;  /* 0x00000005ff007c0c */ /* 0x000fda000bf05300 */
[----:B------:R-:W-:Y:S05]  /*1000*/  @!P0 BRA `(.L_x_12) ;  /* 0x00000000000c8947 */ /* 0x000fea0003800000 */
[----:B------:R-:W2:Y:S02]  /*1010*/  LDC.64 R16, c[0x0][0x590] ;  /* 0x00016400ff107b82 */ /* 0x000ea40000000a00 */
[----:B--2---:R3:W5:Y:S01]  /*1020*/  LDG.E R16, desc[UR36][R16.64] ;  /* 0x0000002410107981 */ /* 0x004762000c1e1900 */
[----:B------:R-:W-:Y:S05]  /*1030*/  BRA `(.L_x_11) ;  /* 0x0000000000087947 */ /* 0x000fea0003800000 */
.L_x_12:
[----:B------:R-:W-:Y:S02]  /*1040*/  ULDC UR4, c[0x0][0x584] ;  /* 0x0001610000047ab9 */ /* 0x000fe40000000800 */
[----:B------:R-:W-:-:S07]  /*1050*/  IMAD.U32 R16, RZ, RZ, UR4 ;  /* 0x00000004ff107e24 */ /* 0x000fce000f8e00ff */
.L_x_11:
[----:B------:R-:W-:-:S13]  /*1060*/  LOP3.LUT P0, RZ, R0, 0xff, RZ, 0xc0, !PT ;  /* 0x000000ff00ff7812 */ /* 0x000fda000780c0ff */
[----:B------:R-:W-:Y:S05]  /*1070*/  @!P0 EXIT ;  /* 0x000000000000894d */ /* 0x000fea0003800000 */
[----:B------:R-:W-:Y:S01]  /*1080*/  ULDC UR4, c[0x0][0x28c] ;  /* 0x0000a30000047ab9 */ /* 0x000fe20000000800 */
[----:B------:R-:W-:Y:S01]  /*1090*/  UMOV UR38, URZ ;  /* 0x0000003f00267c82 */ /* 0x000fe20008000000 */
[----:B------:R-:W-:Y:S01]  /*10a0*/  UIADD3 UR4, UR4, 0x3f, URZ ;  /* 0x0000003f04047890 */ /* 0x000fe2000fffe03f */
[----:B------:R-:W-:-:S03]  /*10b0*/  UMOV UR39, URZ ;  /* 0x0000003f00277c82 */ /* 0x000fc60008000000 */
[----:B------:R-:W-:-:S04]  /*10c0*/  USHF.R.S32.HI UR5, URZ, 0x1f, UR4 ;  /* 0x0000001f3f057899 */ /* 0x000fc80008011404 */
[----:B------:R-:W-:-:S04]  /*10d0*/  ULEA.HI UR5, UR5, UR4, URZ, 0x6 ;  /* 0x0000000405057291 */ /* 0x000fc8000f8f303f */
[----:B------:R-:W-:-:S12]  /*10e0*/  USHF.R.S32.HI UR44, URZ, 0x6, UR5 ;  /* 0x000000063f2c7899 */ /* 0x000fd80008011405 */
.L_x_540:
[----:B------:R-:W4:Y:S01]  /*10f0*/  S2R R0, SR_TID.X ;  /* 0x0000000000007919 */ /* 0x000f220000002100 */
[----:B------:R-:W0:Y:S01]  /*1100*/  S2UR UR6, SR_CgaCtaId ;  /* 0x00000000000679c3 */ /* 0x000e220000008800 */
[----:B------:R-:W-:Y:S02]  /*1110*/  UMOV UR46, 0x400 ;  /* 0x00000400002e7882 */ /* 0x000fe40000000000 */
[----:B0-----:R-:W-:Y:S01]  /*1120*/  ULEA UR46, UR6, UR46, 0x18 ;  /* 0x0000002e062e7291 */ /* 0x001fe2000f8ec03f */
[----:B----4-:R-:W-:-:S04]  /*1130*/  LOP3.LUT R0, R0, 0x80, RZ, 0xc0, !PT ;  /* 0x0000008000007812 */ /* 0x010fc800078ec0ff */
[----:B------:R-:W-:-:S06]  /*1140*/  SHF.R.U32.HI R0, RZ, 0x7, R0 ;  /* 0x00000007ff007819 */ /* 0x000fcc0000011600 */
[----:B------:R-:W0:Y:S02]  /*1150*/  SHFL.IDX PT, R0, R0, RZ, 0x1f ;  /* 0x00001fff00007589 */ /* 0x000e2400000e0000 */
[----:B0-----:R-:W-:-:S13]  /*1160*/  R2UR UR4, R0 ;  /* 0x00000000000472ca */ /* 0x001fda00000e0000 */
[----:B------:R-:W-:-:S04]  /*1170*/  ULEA.HI UR5, UR4, UR4, URZ, 0x1 ;  /* 0x0000000404057291 */ /* 0x000fc8000f8f083f */
[----:B------:R-:W-:-:S04]  /*1180*/  ULOP3.LUT UR5, UR5, 0x7fffe, URZ, 0xc0, !UPT ;  /* 0x0007fffe05057892 */ /* 0x000fc8000f8ec03f */
[----:B------:R-:W-:-:S03]  /*1190*/  UIADD3 UR5, UR4, -UR5, URZ ;  /* 0x8000000504057290 */ /* 0x000fc6000fffe03f */
[----:B------:R-:W-:Y:S01]  /*11a0*/  ULDC UR4, c[0x0][0x28c] ;  /* 0x0000a30000047ab9 */ /* 0x000fe20000000800 */
[----:B------:R-:W-:Y:S01]  /*11b0*/  ULEA UR5, UR5, UR46, 0xd ;  /* 0x0000002e05057291 */ /* 0x000fe2000f8e683f */
[----:B------:R-:W-:-:S03]  /*11c0*/  ISETP.LT.AND P0, PT, RZ, UR4, PT ;  /* 0x00000004ff007c0c */ /* 0x000fc6000bf01270 */
[----:B------:R-:W-:-:S04]  /*11d0*/  UIADD3 UR5, UR5, 0x100, URZ ;  /* 0x0000010005057890 */ /* 0x000fc8000fffe03f */
[----:B------:R-:W-:-:S04]  /*11e0*/  USHF.R.U32.HI UR5, URZ, 0x4, UR5 ;  /* 0x000000043f057899 */ /* 0x000fc80008011605 */
[----:B------:R-:W-:Y:S02]  /*11f0*/  ULOP3.LUT UR47, UR5, 0x3fff, URZ, 0xc0, !UPT ;  /* 0x00003fff052f7892 */ /* 0x000fe4000f8ec03f */
[----:B-1-3--:R-:W-:Y:S10]  /*1200*/  @P0 BRA `(.L_x_13) ;  /* 0x0000000000400947 */ /* 0x00aff40003800000 */
[----:B------:R-:W-:Y:S01]  /*1210*/  MOV R0, 0x0 ;  /* 0x0000000000007802 */ /* 0x000fe20000000f00 */
[----:B------:R-:W-:Y:S01]  /*1220*/  ULDC.64 UR4, c[0x4][0x68] ;  /* 0x01001a0000047ab9 */ /* 0x000fe20000000a00 */
[----:B------:R-:W-:Y:S01]  /*1230*/  ULDC.64 UR6, c[0x4][0x8] ;  /* 0x0100020000067ab9 */ /* 0x000fe20000000a00 */
[----:B--2---:R-:W-:Y:S01]  /*1240*/  IMAD.U32 R4, RZ, RZ, UR4 ;  /* 0x00000004ff047e24 */ /* 0x004fe2000f8e00ff */
[----:B------:R0:W2:Y:S01]  /*1250*/  LDC.64 R14, c[0x4][R0] ;  /* 0x01000000000e7b82 */ /* 0x0000a20000000a00 */
[----:B------:R-:W-:Y:S01]  /*1260*/  MOV R5, UR5 ;  /* 0x0000000500057c02 */ /* 0x000fe20008000f00 */
[----:B------:R-:W-:Y:S01]  /*1270*/  ULDC.64 UR4, c[0x4][0x70] ;  /* 0x01001c0000047ab9 */ /* 0x000fe20000000a00 */
[----:B------:R-:W-:Y:S01]  /*1280*/  IMAD.U32 R10, RZ, RZ, UR6 ;  /* 0x00000006ff0a7e24 */ /* 0x000fe2000f8e00ff */
[----:B------:R-:W-:Y:S01]  /*1290*/  MOV R11, UR7 ;  /* 0x00000007000b7c02 */ /* 0x000fe20008000f00 */
[----:B------:R-:W-:Y:S02]  /*12a0*/  IMAD.U32 R6, RZ, RZ, UR4 ;  /* 0x00000004ff067e24 */ /* 0x000fe4000f8e00ff */
[----:B------:R-:W-:-:S02]  /*12b0*/  IMAD.U32 R7, RZ, RZ, UR5 ;  /* 0x00000005ff077e24 */ /* 0x000fc4000f8e00ff */
[----:B------:R-:W-:Y:S02]  /*12c0*/  IMAD.MOV.U32 R8, RZ, RZ, 0x1e1 ;  /* 0x000001e1ff087424 */ /* 0x000fe400078e00ff */
[----:B------:R-:W-:Y:S02]  /*12d0*/  IMAD.MOV.U32 R12, RZ, RZ, 0x1 ;  /* 0x00000001ff0c7424 */ /* 0x000fe400078e00ff */
[----:B0-----:R-:W-:-:S07]  /*12e0*/  IMAD.MOV.U32 R13, RZ, RZ, RZ ;  /* 0x000000ffff0d7224 */ /* 0x001fce00078e00ff */
[----:B------:R-:W-:-:S07]  /*12f0*/  LEPC R20, `(.L_x_13) ;  /* 0x000000001014794e */ /* 0x000fce0000000000 */
[----:B-123-5:R-:W-:Y:S05]  /*1300*/  CALL.ABS.NOINC R14 ;  /* 0x000000000e007343 */ /* 0x02efea0003c00000 */
.L_x_13:
[----:B------:R-:W-:-:S06]  /*1310*/  ULOP3.LUT UR4, UR40, 0x1, URZ, 0xfc, !UPT ;  /* 0x0000000128047892 */ /* 0x000fcc000f8efc3f */
[----:B------:R-:W-:-:S04]  /*1320*/  MOV R0, UR4 ;  /* 0x0000000400007c02 */ /* 0x000fc80008000f00 */
[----:B------:R-:W-:-:S13]  /*1330*/  ISETP.NE.AND P0, PT, R0, 0x3, PT ;  /* 0x000000030000780c */ /* 0x000fda0003f05270 */
[----:B------:R-:W-:Y:S05]  /*1340*/  @!P0 BRA `(.L_x_14) ;  /* 0x0000000000048947 */ /* 0x000fea0003800000 */
[----:B------:R-:W-:Y:S01]  /*1350*/  BPT.TRAP 0x1 ;  /* 0x000000040000795c */ /* 0x000fe20000300000 */
.L_x_14:
[----:B-1----:R-:W-:Y:S02]  /*1360*/  IMAD.U32 R3, RZ, RZ, UR39 ;  /* 0x00000027ff037e24 */ /* 0x002fe4000f8e00ff */
[----:B------:R-:W-:-:S03]  /*1370*/  IMAD.U32 R0, RZ, RZ, UR38 ;  /* 0x00000026ff007e24 */ /* 0x000fc6000f8e00ff */
[----:B------:R-:W-:Y:S02]  /*1380*/  LEA R3, R3, UR46, 0x3 ;  /* 0x0000002e03037c11 */ /* 0x000fe4000f8e18ff */
[----:B------:R-:W-:-:S04]  /*1390*/  SHF.L.U32 R0, R0, 0x1f, RZ ;  /* 0x0000001f00007819 */ /* 0x000fc800000006ff */
[----:B------:R0:W1:Y:S01]  /*13a0*/  SYNCS.PHASECHK.TRANS64.TRYWAIT P1, [R3+URZ], R0 ;  /* 0x00000000030075a7 */ /* 0x000062000802017f */
[----:B------:R-:W-:Y:S05]  /*13b0*/  @!P0 BRA `(.L_x_15) ;  /* 0x0000000000048947 */ /* 0x000fea0003800000 */
[----:B------:R-:W-:Y:S01]  /*13c0*/  BPT.TRAP 0x1 ;  /* 0x000000040000795c */ /* 0x000fe20000300000 */
.L_x_15:
[----:B-1----:R-:W-:Y:S05]  /*13d0*/  @P1 BRA `(.L_x_16) ;  /* 0x0000000000081947 */ /* 0x002fea0003800000 */
[----:B------:R-:W1:Y:S02]  /*13e0*/  SYNCS.PHASECHK.TRANS64.TRYWAIT P1, [R3+URZ], R0 ;  /* 0x00000000030075a7 */ /* 0x000e64000802017f */
[----:B-1----:R-:W-:Y:S05]  /*13f0*/  @!P1 BRA `(.L_x_17) ;  /* 0x000001a000989947 */ /* 0x002fea0003800000 */
.L_x_16:
[----:B------:R-:W-:-:S04]  /*1400*/  UISETP.LT.AND UP0, UPT, UR44, 0x1, UPT ;  /* 0x000000012c00788c */ /* 0x000fc8000bf01270 */
[----:B------:R-:W-:-:S04]  /*1410*/  USEL UR4, UR44, 0x1, UP0 ;  /* 0x000000012c047887 */ /* 0x000fc80008000000 */
[----:B------:R-:W-:-:S06]  /*1420*/  UIADD3 UR4, UR44, -UR4, URZ ;  /* 0x800000042c047290 */ /* 0x000fcc000fffe03f */
[----:B01----:R-:W-:Y:S01]  /*1430*/  IMAD.U32 R0, RZ, RZ, UR4 ;  /* 0x00000004ff007e24 */ /* 0x003fe2000f8e00ff */
[----:B------:R-:W-:Y:S01]  /*1440*/  MOV R3, UR4 ;  /* 0x0000000400037c02 */ /* 0x000fe20008000f00 */
[----:B------:R-:W-:Y:S05]  /*1450*/  WARPSYNC.ALL ;  /* 0x0000000000007948 */ /* 0x000fea0003800000 */
[----:B------:R-:W-:Y:S01]  /*1460*/  ISETP.GE.AND P1, PT, R0, 0x1, PT ;  /* 0x000000010000780c */ /* 0x000fe20003f26270 */
[----:B------:R-:W-:Y:S01]  /*1470*/  UIADD3 UR46, UR46, 0x18100, URZ ;  /* 0x000181002e2e7890 */ /* 0x000fe2000fffe03f */
[----:B------:R-:W-:Y:S01]  /*1480*/  WARPGROUP.ARRIVE ;  /* 0x00000000000079c5 */ /* 0x000fe20000000000 */
[----:B------:R-:W-:Y:S01]  /*1490*/  ULOP3.LUT UR4, UR47, 0x10000, URZ, 0xfc, !UPT ;  /* 0x000100002f047892 */ /* 0x000fe2000f8efc3f */
[----:B-----5:R-:W-:Y:S01]  /*14a0*/  STL [R1+0x2c4], R16 ;  /* 0x0002c41001007387 */ /* 0x020fe20000100800 */
[----:B------:R-:W-:-:S02]  /*14b0*/  USHF.R.U32.HI UR46, URZ, 0x4, UR46 ;  /* 0x000000043f2e7899 */ /* 0x000fc4000801162e */
[----:B------:R-:W-:Y:S01]  /*14c0*/  ULEA UR6, UR39, UR4, 0xb ;  /* 0x0000000427067291 */ /* 0x000fe2000f8e583f */
[----:B------:R0:W-:Y:S01]  /*14d0*/  STL [R1+0x2c0], R3 ;  /* 0x0002c00301007387 */ /* 0x0001e20000100800 */
[----:B------:R-:W-:Y:S01]  /*14e0*/  ULOP3.LUT UR5, UR46, 0x3fff, URZ, 0xc0, !UPT ;  /* 0x00003fff2e057892 */ /* 0x000fe2000f8ec03f */
[----:B------:R-:W-:Y:S01]  /*14f0*/  UMOV UR9, 0x40000040 ;  /* 0x4000004000097882 */ /* 0x000fe20000000000 */
[----:B------:R-:W-:Y:S02]  /*1500*/  UMOV UR11, 0x40000040 ;  /* 0x40000040000b7882 */ /* 0x000fe40000000000 */
[----:B------:R-:W-:Y:S01]  /*1510*/  ULOP3.LUT UR5, UR5, 0x10000, URZ, 0xfc, !UPT ;  /* 0x0001000005057892 */ /* 0x000fe2000f8efc3f */
[----:B------:R1:W-:Y:S01]  /*1520*/  STL [R1+0x2bc], R2 ;  /* 0x0002bc0201007387 */ /* 0x0003e20000100800 */
[----:B------:R-:W-:Y:S02]  /*1530*/  UMOV UR8, UR6 ;  /* 0x0000000600087c82 */ /* 0x000fe40008000000 */
[----:B------:R-:W-:-:S07]  /*1540*/  ULEA UR7, UR39, UR5, 0xb ;  /* 0x0000000527077291 */ /* 0x000fce000f8e583f */
[----:B------:R-:W-:Y:S02]  /*1550*/  UMOV UR10, UR7 ;  /* 0x00000007000a7c82 */ /* 0x000fe40008000000 */
[----:B------:R-:W-:Y:S01]  /*1560*/  HGMMA.64x256x16.F32 R24, gdesc[UR8], RZ, !UPT, gsb0 ;  /* 0x03e00000081879f0 */ /* 0x000fe2000c0008ff */
[----:B------:R-:W-:Y:S01]  /*1570*/  UIADD3 UR8, UR6, 0x400, URZ ;  /* 0x0000040006087890 */ /* 0x000fe2000fffe03f */
[----:B------:R-:W-:Y:S01]  /*1580*/  UMOV UR9, 0x40000040 ;  /* 0x4000004000097882 */ /* 0x000fe20000000000 */
[----:B------:R-:W-:Y:S02]  /*1590*/  WARPGROUP.DEPBAR.LE gsb0, 0x0 ;  /* 0x00008000000079c5 */ /* 0x000fe40000010000 */
[----:B------:R-:W-:Y:S01]  /*15a0*/  STL.64 [R1], R24 ;  /* 0x0000001801007387 */ /* 0x000fe20000100a00 */
[----:B------:R-:W-:Y:S01]  /*15b0*/  IMAD.MOV.U32 R235, RZ, RZ, R46 ;  /* 0x000000ffffeb7224 */ /* 0x000fe200078e002e */
[----:B------:R-:W-:Y:S01]  /*15c0*/  MOV R232, R49 ;  /* 0x0000003100e87202 */ /* 0x000fe20000000f00 */
[----:B------:R-:W-:Y:S01]  /*15d0*/  IMAD.MOV.U32 R234, RZ, RZ, R47 ;  /* 0x000000ffffea7224 */ /* 0x000fe200078e002f */
[----:B------:R-:W-:Y:S01]  /*15e0*/  STL.64 [R1+0x8], R26 ;  /* 0x0000081a01007387 */ /* 0x000fe20000100a00 */
        /* <DEDUP_REMOVED lines=65> */
[----:B0-----:R-:W-:Y:S01]  /*1a00*/  MOV R3, R149 ;  /* 0x0000009500037202 */ /* 0x001fe20000000f00 */
[----:B------:R-:W-:Y:S01]  /*1a10*/  IMAD.MOV.U32 R176, RZ, RZ, R92 ;  /* 0x000000ffffb07224 */ /* 0x000fe200078e005c */
[----:B------:R0:W-:Y:S01]  /*1a20*/  STL.64 [R1+0x50], R44 ;  /* 0x0000502c01007387 */ /* 0x0001e20000100a00 */
[----:B------:R-:W-:-:S02]  /*1a30*/  IMAD.MOV.U32 R178, RZ, RZ, R94 ;  /* 0x000000ffffb27224 */ /* 0x000fc400078e005e */
[----:B------:R-:W-:Y:S01]  /*1a40*/  IMAD.MOV.U32 R179, RZ, RZ, R95 ;  /* 0x000000ffffb37224 */ /* 0x000fe200078e005f */
[----:B------:R-:W-:Y:S01]  /*1a50*/  STL [R1+0x578], R160 ;  /* 0x000578a001007387 */ /* 0x000fe20000100800 */
[----:B------:R-:W-:Y:S02]  /*1a60*/  IMAD.MOV.U32 R180, RZ, RZ, R96 ;  /* 0x000000ffffb47224 */ /* 0x000fe400078e0060 */
[----:B------:R-:W-:Y:S02]  /*1a70*/  IMAD.MOV.U32 R182, RZ, RZ, R98 ;  /* 0x000000ffffb67224 */ /* 0x000fe400078e0062 */
[----:B------:R-:W-:Y:S02]  /*1a80*/  IMAD.MOV.U32 R183, RZ, RZ, R99 ;  /* 0x000000ffffb77224 */ /* 0x000fe400078e0063 */
[----:B------:R-:W-:Y:S02]  /*1a90*/  IMAD.MOV.U32 R184, RZ, RZ, R100 ;  /* 0x000000ffffb87224 */ /* 0x000fe400078e0064 */
[----:B------:R-:W-:-:S02]  /*1aa0*/  IMAD.MOV.U32 R186, RZ, RZ, R102 ;  /* 0x000000ffffba7224 */ /* 0x000fc400078e0066 */
[----:B------:R-:W-:Y:S02]  /*1ab0*/  IMAD.MOV.U32 R187, RZ, RZ, R103 ;  /* 0x000000ffffbb7224 */ /* 0x000fe400078e0067 */
        /* <DEDUP_REMOVED lines=23> */
[----:B---3--:R-:W-:Y:S02]  /*1c30*/  IMAD.MOV.U32 R17, RZ, RZ, R135 ;  /* 0x000000ffff117224 */ /* 0x008fe400078e0087 */
        /* <DEDUP_REMOVED lines=8> */
[----:B--2---:R-:W-:Y:S02]  /*1cc0*/  IMAD.MOV.U32 R5, RZ, RZ, R147 ;  /* 0x000000ffff057224 */ /* 0x004fe400078e0093 */
[----:B------:R-:W-:Y:S02]  /*1cd0*/  IMAD.MOV.U32 R4, RZ, RZ, R148 ;  /* 0x000000ffff047224 */ /* 0x000fe400078e0094 */
[----:B-1----:R-:W-:-:S02]  /*1ce0*/  IMAD.MOV.U32 R2, RZ, RZ, R150 ;  /* 0x000000ffff027224 */ /* 0x002fc400078e0096 */
[----:B------:R-:W-:Y:S02]  /*1cf0*/  IMAD.MOV.U32 R0, RZ, RZ, R151 ;  /* 0x000000ffff007224 */ /* 0x000fe400078e0097 */
[----:B0-----:R-:W-:-:S06]  /*1d00*/  WARPGROUP.ARRIVE ;  /* 0x00000000000079c5 */ /* 0x001fcc0000000000 */
[----:B------:R-:W-:Y:S03]  /*1d10*/  HGMMA.64x256x16.F32 R24, gdesc[UR8], RZ, !UPT, gsb0 ;  /* 0x03e00000081879f0 */ /* 0x000fe6000c0008ff */
[----:B------:R-:W-:Y:S02]  /*1d20*/  WARPGROUP.DEPBAR.LE gsb0, 0x0 ;  /* 0x00008000000079c5 */ /* 0x000fe40000010000 */
[----:B------:R-:W-:Y:S04]  /*1d30*/  STL.64 [R1+0x570], R150 ;  /* 0x0005709601007387 */ /* 0x000fe80000100a00 */
        /* <DEDUP_REMOVED lines=20> */
[----:B------:R0:W-:Y:S04]  /*1e80*/  STL.64 [R1+0x4c8], R108 ;  /* 0x0004c86c01007387 */ /* 0x0001e80000100a00 */
[----:B0-----:R-:W2:Y:S04]  /*1e90*/  LDL.LU R108, [R1] ;  /* 0x00000000016c7983 */ /* 0x001ea80000300800 */
[----:B------:R-:W2:Y:S04]  /*1ea0*/  LDL.LU R109, [R1+0x4] ;  /* 0x00000400016d7983 */ /* 0x000ea80000300800 */
        /* <DEDUP_REMOVED lines=19> */
[----:B------:R-:W2:Y:S01]  /*1fe0*/  LDL.LU R129, [R1+0x54] ;  /* 0x0000540001817983 */ /* 0x000ea20000300800 */
        /* <DEDUP_REMOVED lines=21> */
[----:B------:R-:W-:Y:S01]  /*2140*/  UIADD3 UR8, UR6, 0x2, URZ ;  /* 0x0000000206087890 */ /* 0x000fe2000fffe03f */
[----:B------:R-:W-:Y:S01]  /*2150*/  IMAD.MOV.U32 R145, RZ, RZ, R220 ;  /* 0x000000ffff917224 */ /* 0x000fe200078e00dc */
[----:B------:R-:W-:Y:S01]  /*2160*/  UIADD3 UR10, UR7, 0x2, URZ ;  /* 0x00000002070a7890 */ /* 0x000fe2000fffe03f */
[----:B------:R-:W-:Y:S01]  /*2170*/  IMAD.MOV.U32 R146, RZ, RZ, R219 ;  /* 0x000000ffff927224 */ /* 0x000fe200078e00db */
[----:B------:R-:W-:Y:S01]  /*2180*/  MOV R219, R17 ;  /* 0x0000001100db7202 */ /* 0x000fe20000000f00 */
[----:B------:R-:W-:Y:S01]  /*2190*/  IMAD.MOV.U32 R148, RZ, RZ, R217 ;  /* 0x000000ffff947224 */ /* 0x000fe200078e00d9 */
[----:B------:R-:W-:Y:S01]  /*21a0*/  UMOV UR9, 0x40000040 ;  /* 0x4000004000097882 */ /* 0x000fe20000000000 */
[----:B------:R-:W-:Y:S01]  /*21b0*/  IMAD.MOV.U32 R149, RZ, RZ, R216 ;  /* 0x000000ffff957224 */ /* 0x000fe200078e00d8 */
[----:B------:R-:W-:Y:S01]  /*21c0*/  UMOV UR11, 0x40000040 ;  /* 0x40000040000b7882 */ /* 0x000fe20000000000 */
[----:B------:R-:W-:Y:S01]  /*21d0*/  IMAD.MOV.U32 R150, RZ, RZ, R215 ;  /* 0x000000ffff967224 */ /* 0x000fe200078e00d7 */
[----:B------:R-:W-:Y:S01]  /*21e0*/  MOV R215, R21 ;  /* 0x0000001500d77202 */ /* 0x000fe20000000f00 */
        /* <DEDUP_REMOVED lines=17> */
[----:B------:R-:W-:-:S06]  /*2300*/  IMAD.MOV.U32 R234, RZ, RZ, R2 ;  /* 0x000000ffffea7224 */ /* 0x000fcc00078e0002 */
[----:B--2---:R-:W-:-:S06]  /*2310*/  WARPGROUP.ARRIVE ;  /* 0x00000000000079c5 */ /* 0x004fcc0000000000 */
[----:B------:R-:W-:Y:S03]  /*2320*/  HGMMA.64x256x16.F32 R108, gdesc[UR8], R108, gsb0 ;  /* 0x03e00000086c79f0 */ /* 0x000fe6000800086c */
[----:B------:R-:W-:Y:S02]  /*2330*/  WARPGROUP.DEPBAR.LE gsb0, 0x0 ;  /* 0x00008000000079c5 */ /* 0x000fe40000010000 */
[----:B------:R-:W-:Y:S04]  /*2340*/  STL.64 [R1], R108 ;  /* 0x0000006c01007387 */ /* 0x000fe80000100a00 */
        /* <DEDUP_REMOVED lines=63> */
[----:B0-----:R-:W2:Y:S04]  /*2740*/  LDL.LU R160, [R1+0x578] ;  /* 0x0005780001a07983 */ /* 0x001ea80000300800 */
[----:B------:R-:W3:Y:S04]  /*2750*/  LDL.LU.64 R150, [R1+0x570] ;  /* 0x0005700001967983 */ /* 0x000ee80000300a00 */
        /* <DEDUP_REMOVED lines=20> */
[----:B------:R-:W3:Y:S01]  /*28a0*/  LDL.LU.64 R108, [R1+0x4c8] ;  /* 0x0004c800016c7983 */ /* 0x000ee20000300a00 */
[----:B------:R-:W-:Y:S01]  /*28b0*/  UIADD3 UR8, UR6, 0x402, URZ ;  /* 0x0000040206087890 */ /* 0x000fe2000fffe03f */
[----:B------:R-:W-:Y:S01]  /*28c0*/  UMOV UR9, 0x40000040 ;  /* 0x4000004000097882 */ /* 0x000fe20000000000 */
[----:B---3--:R-:W-:-:S07]  /*28d0*/  WARPGROUP.ARRIVE ;  /* 0x00000000000079c5 */ /* 0x008fce0000000000 */
[----:B------:R-:W-:Y:S03]  /*28e0*/  HGMMA.64x256x16.F32 R24, gdesc[UR8], R24, gsb0 ;  /* 0x03e00000081879f0 */ /* 0x000fe60008000818 */
        /* <DEDUP_REMOVED lines=65> */
[----:B0-----:R-:W3:Y:S04]  /*2d00*/  LDL.LU.64 R24, [R1] ;  /* 0x0000000001187983 */ /* 0x001ee80000300a00 */
        /* <DEDUP_REMOVED lines=63> */
[----:B------:R-:W-:-:S02]  /*3100*/  UIADD3 UR8, UR6, 0x4, URZ ;  /* 0x0000000406087890 */ /* 0x000fc4000fffe03f */
[----:B------:R-:W-:Y:S01]  /*3110*/  UIADD3 UR10, UR7, 0x4, URZ ;  /* 0x00000004070a7890 */ /* 0x000fe2000fffe03f */
[----:B------:R-:W-:Y:S01]  /*3120*/  UMOV UR9, 0x40000040 ;  /* 0x4000004000097882 */ /* 0x000fe20000000000 */
[----:B------:R-:W-:Y:S01]  /*3130*/  UMOV UR11, 0x40000040 ;  /* 0x40000040000b7882 */ /* 0x000fe20000000000 */
[----:B---3--:R-:W-:-:S06]  /*3140*/  WARPGROUP.ARRIVE ;  /* 0x00000000000079c5 */ /* 0x008fcc0000000000 */
[----:B------:R-:W-:Y:S03]  /*3150*/  HGMMA.64x256x16.F32 R24, gdesc[UR8], R24, gsb0 ;  /* 0x03e00000081879f0 */ /* 0x000fe60008000818 */
        /* <DEDUP_REMOVED lines=41> */
[----:B------:R0:W-:Y:S01]  /*33f0*/  STL.64 [R1+0x50], R44 ;  /* 0x0000502c01007387 */ /* 0x0001e20000100a00 */
[----:B------:R-:W-:Y:S01]  /*3400*/  IMAD.MOV.U32 R206, RZ, RZ, R122 ;  /* 0x000000ffffce7224 */ /* 0x000fe200078e007a */
[----:B------:R-:W-:Y:S01]  /*3410*/  MOV R197, R113 ;  /* 0x0000007100c57202 */ /* 0x000fe20000000f00 */
[----:B------:R-:W-:Y:S01]  /*3420*/  IMAD.MOV.U32 R207, RZ, RZ, R123 ;  /* 0x000000ffffcf7224 */ /* 0x000fe200078e007b */
[----:B------:R-:W3:Y:S01]  /*3430*/  LDL.LU.64 R150, [R1+0x4c0] ;  /* 0x0004c00001967983 */ /* 0x000ee20000300a00 */
        /* <DEDUP_REMOVED lines=64> */
[----:B------:R-:W-:-:S02]  /*3840*/  IMAD.MOV.U32 R163, RZ, RZ, R79 ;  /* 0x000000ffffa37224 */ /* 0x000fc400078e004f */
[----:B------:R-:W-:Y:S01]  /*3850*/  IMAD.MOV.U32 R216, RZ, RZ, R76 ;  /* 0x000000ffffd87224 */ /* 0x000fe200078e004c */
[----:B------:R-:W3:Y:S01]  /*3860*/  LDL.LU.64 R116, [R1+0x438] ;  /* 0x0004380001747983 */ /* 0x000ee20000300a00 */
[----:B------:R-:W-:Y:S02]  /*3870*/  IMAD.MOV.U32 R158, RZ, RZ, R74 ;  /* 0x000000ffff9e7224 */ /* 0x000fe400078e004a */
[----:B------:R-:W-:Y:S01]  /*3880*/  IMAD.MOV.U32 R159, RZ, RZ, R75 ;  /* 0x000000ffff9f7224 */ /* 0x000fe200078e004b */
[----:B------:R-:W3:Y:S01]  /*3890*/  LDL.LU.64 R114, [R1+0x430] ;  /* 0x0004300001727983 */ /* 0x000ee20000300a00 */
[----:B------:R-:W-:Y:S02]  /*38a0*/  IMAD.MOV.U32 R156, RZ, RZ, R72 ;  /* 0x000000ffff9c7224 */ /* 0x000fe400078e0048 */
        /* <DEDUP_REMOVED lines=29> */
[----:B------:R-:W-:-:S03]  /*3a80*/  IMAD.MOV.U32 R3, RZ, RZ, R47 ;  /* 0x000000ffff037224 */ /* 0x000fc600078e002f */
        /* <DEDUP_REMOVED lines=24> */
[----:B0-----:R-:W3:Y:S04]  /*3c10*/  LDL.LU.64 R44, [R1+0x318] ;  /* 0x00031800012c7983 */ /* 0x001ee80000300a00 */
        /* <DEDUP_REMOVED lines=11> */
[----:B------:R-:W-:-:S02]  /*3cd0*/  UMOV UR9, 0x40000040 ;  /* 0x4000004000097882 */ /* 0x000fc40000000000 */
[----:B--2---:R-:W-:Y:S01]  /*3ce0*/  STL [R1+0x2b8], R160 ;  /* 0x0002b8a001007387 */ /* 0x004fe20000100800 */
[----:B---3--:R-:W-:-:S06]  /*3cf0*/  WARPGROUP.ARRIVE ;  /* 0x00000000000079c5 */ /* 0x008fcc0000000000 */
        /* <DEDUP_REMOVED lines=80> */
[----:B------:R-:W-:Y:S01]  /*4200*/  UMOV UR9, 0x40000040 ;  /* 0x4000004000097882 */ /* 0x000fe20000000000 */
[----:B------:R-:W-:Y:S01]  /*4210*/  IMAD.MOV.U32 R219, RZ, RZ, R20 ;  /* 0x000000ffffdb7224 */ /* 0x000fe200078e0014 */
[----:B------:R-:W-:Y:S01]  /*4220*/  UMOV UR11, 0x40000040 ;  /* 0x40000040000b7882 */ /* 0x000fe20000000000 */
[----:B------:R-:W-:Y:S01]  /*4230*/  IMAD.MOV.U32 R221, RZ, RZ, R18 ;  /* 0x000000ffffdd7224 */ /* 0x000fe200078e0012 */
[----:B------:R0:W5:Y:S01]  /*4240*/  LDL.LU R16, [R1+0x2c4] ;  /* 0x0002c40001107983 */ /* 0x0001620000300800 */
[----:B------:R-:W-:-:S02]  /*4250*/  IMAD.MOV.U32 R222, RZ, RZ, R17 ;  /* 0x000000ffffde7224 */ /* 0x000fc400078e0011 */
[----:B------:R-:W-:Y:S01]  /*4260*/  IMAD.MOV.U32 R224, RZ, RZ, R14 ;  /* 0x000000ffffe07224 */ /* 0x000fe200078e000e */
[----:B------:R0:W5:Y:S01]  /*4270*/  LDL.LU R3, [R1+0x2c0] ;  /* 0x0002c00001037983 */ /* 0x0001620000300800 */
[----:B------:R-:W-:Y:S02]  /*4280*/  IMAD.MOV.U32 R225, RZ, RZ, R13 ;  /* 0x000000ffffe17224 */ /* 0x000fe400078e000d */
[----:B------:R-:W-:Y:S01]  /*4290*/  IMAD.MOV.U32 R227, RZ, RZ, R11 ;  /* 0x000000ffffe37224 */ /* 0x000fe200078e000b */
[----:B------:R0:W5:Y:S01]  /*42a0*/  LDL.LU R2, [R1+0x2bc] ;  /* 0x0002bc0001027983 */ /* 0x0001620000300800 */
[----:B------:R-:W-:Y:S02]  /*42b0*/  IMAD.MOV.U32 R228, RZ, RZ, R10 ;  /* 0x000000ffffe47224 */ /* 0x000fe400078e000a */
[----:B------:R-:W-:Y:S02]  /*42c0*/  IMAD.MOV.U32 R230, RZ, RZ, R8 ;  /* 0x000000ffffe67224 */ /* 0x000fe400078e0008 */
[----:B------:R-:W-:-:S02]  /*42d0*/  IMAD.MOV.U32 R231, RZ, RZ, R7 ;  /* 0x000000ffffe77224 */ /* 0x000fc400078e0007 */
        /* <DEDUP_REMOVED lines=69> */
[----:B-1----:R0:W5:Y:S04]  /*4730*/  LDL.LU R160, [R1+0x2b8] ;  /* 0x0002b80001a07983 */ /* 0x0021680000300800 */
[----:B------:R-:W2:Y:S04]  /*4740*/  LDL.LU.64 R150, [R1+0x2b0] ;  /* 0x0002b00001967983 */ /* 0x000ea80000300a00 */
        /* <DEDUP_REMOVED lines=20> */
[----:B------:R-:W2:Y:S01]  /*4890*/  LDL.LU.64 R108, [R1+0x208] ;  /* 0x00020800016c7983 */ /* 0x000ea20000300a00 */
[----:B------:R-:W-:Y:S01]  /*48a0*/  UIADD3 UR8, UR6, 0x406, URZ ;  /* 0x0000040606087890 */ /* 0x000fe2000fffe03f */
[----:B------:R-:W-:Y:S01]  /*48b0*/  UMOV UR9, 0x40000040 ;  /* 0x4000004000097882 */ /* 0x000fe20000000000 */
[----:B--2---:R-:W-:-:S07]  /*48c0*/  WARPGROUP.ARRIVE ;  /* 0x00000000000079c5 */ /* 0x004fce0000000000 */
[----:B------:R-:W-:Y:S03]  /*48d0*/  HGMMA.64x256x16.F32 R24, gdesc[UR8], R24, gsb0 ;  /* 0x03e00000081879f0 */ /* 0x000fe60008000818 */
[----:B------:R-:W-:Y:S02]  /*48e0*/  WARPGROUP.DEPBAR.LE gsb0, 0x0 ;  /* 0x00008000000079c5 */ /* 0x000fe40000010000 */
[----:B0-----:R-:W-:Y:S05]  /*48f0*/  @!P1 BRA `(.L_x_18) ;  /* 0x0000004000b49947 */ /* 0x001fea0003800000 */
[----:B------:R-:W-:-:S04]  /*4900*/  UIADD3 UR6, UR39, 0x1, URZ ;  /* 0x0000000127067890 */ /* 0x000fc8000fffe03f */
[----:B------:R-:W-:-:S04]  /*4910*/  UISETP.NE.AND UP0, UPT, UR6, 0x3, UPT ;  /* 0x000000030600788c */ /* 0x000fc8000bf05270 */
[----:B------:R-:W-:Y:S02]  /*4920*/  USEL UR7, URZ, 0x1, UP0 ;  /* 0x000000013f077887 */ /* 0x000fe40008000000 */
[----:B------:R-:W-:Y:S02]  /*4930*/  USEL UR6, UR6, URZ, UP0 ;  /* 0x0000003f06067287 */ /* 0x000fe40008000000 */
[----:B------:R-:W-:-:S06]  /*4940*/  ULOP3.LUT UR7, UR38, UR7, URZ, 0x3c, !UPT ;  /* 0x0000000726077292 */ /* 0x000fcc000f8e3c3f */
[----:B------:R-:W-:Y:S01]  /*4950*/  IMAD.U32 R0, RZ, RZ, UR7 ;  /* 0x00000007ff007e24 */ /* 0x000fe2000f8e00ff */
[----:B------:R-:W-:-:S06]  /*4960*/  UMOV UR7, UR39 ;  /* 0x0000002700077c82 */ /* 0x000fcc0008000000 */
.L_x_25:
[----:B------:R-:W-:Y:S05]  /*4970*/  @!P0 BRA `(.L_x_19) ;  /* 0x0000000000048947 */ /* 0x000fea0003800000 */
[----:B------:R-:W-:Y:S01]  /*4980*/  BPT.TRAP 0x1 ;  /* 0x000000040000795c */ /* 0x000fe20000300000 */
.L_x_19:
[----:B------:R-:W0:Y:S01]  /*4990*/  S2UR UR8, SR_CgaCtaId ;  /* 0x00000000000879c3 */ /* 0x000e220000008800 */
[----:B------:R-:W-:Y:S01]  /*49a0*/  UMOV UR12, 0x400 ;  /* 0x00000400000c7882 */ /* 0x000fe20000000000 */
[----:B------:R-:W-:Y:S01]  /*49b0*/  SHF.L.U32 R4, R0, 0x1f, RZ ;  /* 0x0000001f00047819 */ /* 0x000fe200000006ff */
[----:B0-----:R-:W-:-:S04]  /*49c0*/  ULEA UR12, UR8, UR12, 0x18 ;  /* 0x0000000c080c7291 */ /* 0x001fc8000f8ec03f */
[----:B------:R-:W-:-:S09]  /*49d0*/  ULEA UR8, UR6, UR12, 0x3 ;  /* 0x0000000c06087291 */ /* 0x000fd2000f8e183f */
[----:B------:R0:W1:Y:S01]  /*49e0*/  SYNCS.PHASECHK.TRANS64.TRYWAIT P1, [UR8], R4 ;  /* 0x00000004ff0075a7 */ /* 0x0000620008020148 */
[----:B------:R-:W-:Y:S05]  /*49f0*/  @!P0 BRA `(.L_x_20) ;  /* 0x0000000000048947 */ /* 0x000fea0003800000 */
[----:B------:R-:W-:Y:S01]  /*4a00*/  BPT.TRAP 0x1 ;  /* 0x000000040000795c */ /* 0x000fe20000300000 */
.L_x_20:
[----:B-1----:R-:W-:Y:S05]  /*4a10*/  @P1 BRA `(.L_x_21) ;  /* 0x0000000000081947 */ /* 0x002fea0003800000 */
[----:B------:R-:W1:Y:S02]  /*4a20*/  SYNCS.PHASECHK.TRANS64.TRYWAIT P1, [UR8], R4 ;  /* 0x00000004ff0075a7 */ /* 0x000e640008020148 */
[----:B-1----:R-:W-:Y:S05]  /*4a30*/  @!P1 BRA `(.L_x_22) ;  /* 0x0000016c001c9947 */ /* 0x002fea0003800000 */
.L_x_21:
        /* <DEDUP_REMOVED lines=64> */
[----:B--2---:R-:W2:Y:S04]  /*4e40*/  LDL.LU.64 R24, [R1] ;  /* 0x0000000001187983 */ /* 0x004ea80000300a00 */
        /* <DEDUP_REMOVED lines=63> */
[----:B------:R-:W-:-:S02]  /*5240*/  ULEA UR13, UR6, UR4, 0xb ;  /* 0x00000004060d7291 */ /* 0x000fc4000f8e583f */
[----:B------:R-:W-:Y:S01]  /*5250*/  ULEA UR14, UR6, UR5, 0xb ;  /* 0x00000005060e7291 */ /* 0x000fe2000f8e583f */
[----:B-----5:R-:W-:Y:S01]  /*5260*/  STL [R1+0x2c8], R16 ;  /* 0x0002c81001007387 */ /* 0x020fe20000100800 */
[----:B------:R-:W-:Y:S01]  /*5270*/  UMOV UR9, 0x40000040 ;  /* 0x4000004000097882 */ /* 0x000fe20000000000 */
[----:B------:R-:W-:Y:S02]  /*5280*/  UMOV UR11, 0x40000040 ;  /* 0x40000040000b7882 */ /* 0x000fe40000000000 */
[----:B------:R-:W-:Y:S01]  /*5290*/  UMOV UR8, UR13 ;  /* 0x0000000d00087c82 */ /* 0x000fe20008000000 */
[----:B------:R-:W-:Y:S01]  /*52a0*/  STL [R1+0x2c4], R3 ;  /* 0x0002c40301007387 */ /* 0x000fe20000100800 */
[----:B------:R-:W-:-:S03]  /*52b0*/  UMOV UR10, UR14 ;  /* 0x0000000e000a7c82 */ /* 0x000fc60008000000 */
[----:B------:R3:W-:Y:S04]  /*52c0*/  STL [R1+0x2c0], R2 ;  /* 0x0002c00201007387 */ /* 0x0007e80000100800 */
[----:B------:R4:W-:Y:S01]  /*52d0*/  STL [R1+0x2bc], R0 ;  /* 0x0002bc0001007387 */ /* 0x0009e20000100800 */
[----:B--2---:R-:W-:-:S06]  /*52e0*/  WARPGROUP.ARRIVE ;  /* 0x00000000000079c5 */ /* 0x004fcc0000000000 */
[----:B------:R-:W-:Y:S03]  /*52f0*/  HGMMA.64x256x16.F32 R24, gdesc[UR8], R24, gsb0 ;  /* 0x03e00000081879f0 */ /* 0x000fe60008000818 */
[----:B------:R-:W-:Y:S02]  /*5300*/  WARPGROUP.DEPBAR.LE gsb0, 0x0 ;  /* 0x00008000000079c5 */ /* 0x000fe40000010000 */
[----:B------:R-:W-:Y:S01]  /*5310*/  STL.64 [R1], R24 ;  /* 0x0000001801007387 */ /* 0x000fe20000100a00 */
[----:B---3--:R-:W-:Y:S01]  /*5320*/  IMAD.MOV.U32 R2, RZ, RZ, R150 ;  /* 0x000000ffff027224 */ /* 0x008fe200078e0096 */
[----:B------:R-:W-:Y:S01]  /*5330*/  MOV R3, R149 ;  /* 0x0000009500037202 */ /* 0x000fe20000000f00 */
[----:B----4-:R-:W-:Y:S01]  /*5340*/  IMAD.MOV.U32 R0, RZ, RZ, R151 ;  /* 0x000000ffff007224 */ /* 0x010fe200078e0097 */
[----:B------:R-:W-:Y:S01]  /*5350*/  STL.64 [R1+0x8], R26 ;  /* 0x0000081a01007387 */ /* 0x000fe20000100a00 */
[----:B01----:R-:W-:Y:S01]  /*5360*/  IMAD.MOV.U32 R4, RZ, RZ, R148 ;  /* 0x000000ffff047224 */ /* 0x003fe200078e0094 */
        /* <DEDUP_REMOVED lines=38> */
[----:B------:R-:W2:Y:S01]  /*55d0*/  LDL.LU.64 R150, [R1+0x780] ;  /* 0x0007800001967983 */ /* 0x000ea20000300a00 */
        /* <DEDUP_REMOVED lines=96> */
[----:B------:R-:W-:-:S03]  /*5be0*/  IMAD.MOV.U32 R235, RZ, RZ, R46 ;  /* 0x000000ffffeb7224 */ /* 0x000fc600078e002e */
        /* <DEDUP_REMOVED lines=28> */
[----:B0-----:R-:W2:Y:S04]  /*5db0*/  LDL.LU.64 R44, [R1+0x5d8] ;  /* 0x0005d800012c7983 */ /* 0x001ea80000300a00 */
        /* <DEDUP_REMOVED lines=11> */
[----:B------:R-:W-:-:S02]  /*5e70*/  UMOV UR9, 0x40000040 ;  /* 0x4000004000097882 */ /* 0x000fc40000000000 */
[----:B------:R-:W-:Y:S01]  /*5e80*/  STL [R1+0x580], R160 ;  /* 0x000580a001007387 */ /* 0x000fe20000100800 */
[----:B--2---:R-:W-:-:S06]  /*5e90*/  WARPGROUP.ARRIVE ;  /* 0x00000000000079c5 */ /* 0x004fcc0000000000 */
        /* <DEDUP_REMOVED lines=91> */
[----:B------:R-:W-:Y:S01]  /*6450*/  IMAD.MOV.U32 R234, RZ, RZ, R2 ;  /* 0x000000ffffea7224 */ /* 0x000fe200078e0002 */
[----:B------:R-:W-:Y:S02]  /*6460*/  UIADD3 UR8, UR13, 0x2, URZ ;  /* 0x000000020d087890 */ /* 0x000fe4000fffe03f */
[----:B------:R-:W-:Y:S01]  /*6470*/  UIADD3 UR10, UR14, 0x2, URZ ;  /* 0x000000020e0a7890 */ /* 0x000fe2000fffe03f */
[----:B------:R-:W-:Y:S01]  /*6480*/  UMOV UR9, 0x40000040 ;  /* 0x4000004000097882 */ /* 0x000fe20000000000 */
[----:B------:R-:W-:Y:S01]  /*6490*/  UMOV UR11, 0x40000040 ;  /* 0x40000040000b7882 */ /* 0x000fe20000000000 */
        /* <DEDUP_REMOVED lines=236> */
[----:B------:R-:W-:Y:S01]  /*7360*/  STL.64 [R1+0x30], R36 ;  /* 0x0000302401007387 */ /* 0x000fe20000100a00 */
[----:B------:R-:W-:-:S03]  /*7370*/  MOV R5, R150 ;  /* 0x0000009600057202 */ /* 0x000fc60000000f00 */
[----:B------:R-:W-:Y:S01]  /*7380*/  STL.64 [R1+0x38], R38 ;  /* 0x0000382601007387 */ /* 0x000fe20000100a00 */
[----:B------:R-:W-:-:S03]  /*7390*/  IMAD.MOV.U32 R4, RZ, RZ, R151 ;  /* 0x000000ffff047224 */ /* 0x000fc600078e0097 */
[----:B------:R-:W-:Y:S01]  /*73a0*/  STL.64 [R1+0x40], R40 ;  /* 0x0000402801007387 */ /* 0x000fe20000100a00 */
[----:B------:R-:W-:-:S03]  /*73b0*/  IMAD.MOV.U32 R7, RZ, RZ, R148 ;  /* 0x000000ffff077224 */ /* 0x000fc600078e0094 */
[----:B------:R-:W-:Y:S01]  /*73c0*/  STL.64 [R1+0x48], R42 ;  /* 0x0000482a01007387 */ /* 0x000fe20000100a00 */
[----:B------:R-:W-:Y:S01]  /*73d0*/  IMAD.MOV.U32 R6, RZ, RZ, R149 ;  /* 0x000000ffff067224 */ /* 0x000fe200078e0095 */
[----:B------:R-:W-:Y:S02]  /*73e0*/  MOV R8, R147 ;  /* 0x0000009300087202 */ /* 0x000fe40000000f00 */
[----:B------:R0:W-:Y:S01]  /*73f0*/  STL.64 [R1+0x50], R44 ;  /* 0x0000502c01007387 */ /* 0x0001e20000100a00 */
[----:B------:R-:W-:Y:S01]  /*7400*/  IMAD.MOV.U32 R9, RZ, RZ, R146 ;  /* 0x000000ffff097224 */ /* 0x000fe200078e0092 */
[----:B------:R-:W-:Y:S02]  /*7410*/  MOV R11, R144 ;  /* 0x00000090000b7202 */ /* 0x000fe40000000f00 */
[----:B------:R-:W3:Y:S01]  /*7420*/  LDL.LU.64 R150, [R1+0x4c8] ;  /* 0x0004c80001967983 */ /* 0x000ee20000300a00 */
[----:B------:R-:W-:-:S03]  /*7430*/  IMAD.MOV.U32 R10, RZ, RZ, R145 ;  /* 0x000000ffff0a7224 */ /* 0x000fc600078e0091 */
[----:B------:R-:W3:Y:S01]  /*7440*/  LDL.LU.64 R148, [R1+0x4c0] ;  /* 0x0004c00001947983 */ /* 0x000ee20000300a00 */
[----:B------:R-:W-:Y:S01]  /*7450*/  IMAD.MOV.U32 R13, RZ, RZ, R142 ;  /* 0x000000ffff0d7224 */ /* 0x000fe200078e008e */
[----:B------:R-:W-:Y:S01]  /*7460*/  MOV R14, R141 ;  /* 0x0000008d000e7202 */ /* 0x000fe20000000f00 */
[----:B------:R-:W-:Y:S01]  /*7470*/  IMAD.MOV.U32 R12, RZ, RZ, R143 ;  /* 0x000000ffff0c7224 */ /* 0x000fe200078e008f */
[----:B------:R-:W3:Y:S01]  /*7480*/  LDL.LU.64 R146, [R1+0x4b8] ;  /* 0x0004b80001927983 */ /* 0x000ee20000300a00 */
        /* <DEDUP_REMOVED lines=140> */
[----:B------:R-:W-:Y:S02]  /*7d50*/  IMAD.MOV.U32 R16, RZ, RZ, R46 ;  /* 0x000000ffff107224 */ /* 0x000fe400078e002e */
[----:B------:R-:W-:Y:S01]  /*7d60*/  IMAD.MOV.U32 R3, RZ, RZ, R47 ;  /* 0x000000ffff037224 */ /* 0x000fe200078e002f */
        /* <DEDUP_REMOVED lines=108> */
[----:B------:R-:W-:Y:S01]  /*8430*/  IMAD.MOV.U32 R229, RZ, RZ, R10 ;  /* 0x000000ffffe57224 */ /* 0x000fe200078e000a */
[----:B------:R0:W5:Y:S01]  /*8440*/  LDL.LU R0, [R1+0x2bc] ;  /* 0x0002bc0001007983 */ /* 0x0001620000300800 */
[----:B------:R-:W-:-:S02]  /*8450*/  IMAD.MOV.U32 R230, RZ, RZ, R9 ;  /* 0x000000ffffe67224 */ /* 0x000fc400078e0009 */
        /* <DEDUP_REMOVED lines=99> */
[----:B------:R-:W-:Y:S01]  /*8a90*/  BPT.TRAP 0x1 ;  /* 0x000000040000795c */ /* 0x000fe20000300000 */
.L_x_23:
[----:B------:R-:W-:Y:S02]  /*8aa0*/  UISETP.GT.U32.AND UP0, UPT, UR40, 0x1, UPT ;  /* 0x000000012800788c */ /* 0x000fe4000bf04070 */
[----:B------:R-:W-:-:S04]  /*8ab0*/  ULEA UR12, UR7, UR12, 0x3 ;  /* 0x0000000c070c7291 */ /* 0x000fc8000f8e183f */
[----:B------:R-:W-:Y:S01]  /*8ac0*/  UIADD3 UR12, UR12, 0x18, URZ ;  /* 0x000000180c0c7890 */ /* 0x000fe2000fffe03f */
[----:B------:R-:W-:-:S03]  /*8ad0*/  PLOP3.LUT P1, PT, PT, PT, UP0, 0x80, 0x0 ;  /* 0x000000000000781c */ /* 0x000fc60003f2f008 */
[----:B------:R-:W-:-:S09]  /*8ae0*/  UPRMT UR12, URZ, 0x654, UR12 ;  /* 0x000006543f0c7896 */ /* 0x000fd2000800000c */
[----:B------:R-:W-:Y:S01]  /*8af0*/  SYNCS.ARRIVE.TRANS64.RED.A1T0 RZ, [UR12], RZ ;  /* 0x000000ffffff79a7 */ /* 0x000fe2000810040c */
[----:B------:R-:W-:Y:S05]  /*8b00*/  @P1 BRA `(.L_x_24) ;  /* 0x0000000000041947 */ /* 0x000fea0003800000 */
[----:B------:R-:W-:Y:S01]  /*8b10*/  BPT.TRAP 0x1 ;  /* 0x000000040000795c */ /* 0x000fe20000300000 */
.L_x_24:
[----:B------:R-:W-:Y:S01]  /*8b20*/  UIADD3 UR6, UR6, 0x1, URZ ;  /* 0x0000000106067890 */ /* 0x000fe2000fffe03f */
[C---:B-----5:R-:W-:Y:S01]  /*8b30*/  ISETP.GT.AND P1, PT, R3.reuse, 0x1, PT ;  /* 0x000000010300780c */ /* 0x060fe20003f24270 */
[----:B------:R-:W-:Y:S01]  /*8b40*/  UIADD3 UR7, UR7, 0x1, URZ ;  /* 0x0000000107077890 */ /* 0x000fe2000fffe03f */
[----:B------:R-:W-:Y:S01]  /*8b50*/  VIADD R3, R3, 0xffffffff ;  /* 0xffffffff03037836 */ /* 0x000fe20000000000 */
[----:B------:R-:W-:Y:S02]  /*8b60*/  UISETP.NE.AND UP0, UPT, UR6, 0x3, UPT ;  /* 0x000000030600788c */ /* 0x000fe4000bf05270 */
[----:B------:R-:W-:Y:S02]  /*8b70*/  UISETP.NE.AND UP1, UPT, UR7, 0x3, UPT ;  /* 0x000000030700788c */ /* 0x000fe4000bf25270 */
[----:B------:R-:W-:Y:S02]  /*8b80*/  USEL UR8, URZ, 0x1, UP0 ;  /* 0x000000013f087887 */ /* 0x000fe40008000000 */
[----:B------:R-:W-:-:S02]  /*8b90*/  USEL UR6, UR6, URZ, UP0 ;  /* 0x0000003f06067287 */ /* 0x000fc40008000000 */
[----:B------:R-:W-:Y:S02]  /*8ba0*/  USEL UR7, UR7, URZ, UP1 ;  /* 0x0000003f07077287 */ /* 0x000fe40008800000 */
[----:B------:R-:W-:Y:S01]  /*8bb0*/  LOP3.LUT R0, R0, UR8, RZ, 0x3c, !PT ;  /* 0x0000000800007c12 */ /* 0x000fe2000f8e3cff */
[----:B------:R-:W-:Y:S09]  /*8bc0*/  @P1 BRA `(.L_x_25) ;  /* 0xffffffbc00681947 */ /* 0x000ff2000383ffff */
.L_x_18:
[----:B------:R-:W0:Y:S02]  /*8bd0*/  LDC R0, c[0x0][0x28c] ;  /* 0x0000a300ff007b82 */ /* 0x000e240000000800 */
[----:B0-----:R-:W-:-:S13]  /*8be0*/  ISETP.GE.AND P1, PT, R0, 0x1, PT ;  /* 0x000000010000780c */ /* 0x001fda0003f26270 */
[----:B------:R-:W-:Y:S05]  /*8bf0*/  @!P1 BRA `(.L_x_26) ;  /* 0x00000000004c9947 */ /* 0x000fea0003800000 */
[----:B------:R-:W-:Y:S05]  /*8c00*/  @!P0 BRA `(.L_x_27) ;  /* 0x0000000000048947 */ /* 0x000fea0003800000 */
[----:B------:R-:W-:Y:S01]  /*8c10*/  BPT.TRAP 0x1 ;  /* 0x000000040000795c */ /* 0x000fe20000300000 */
.L_x_27:
[----:B------:R-:W0:Y:S01]  /*8c20*/  S2UR UR7, SR_CgaCtaId ;  /* 0x00000000000779c3 */ /* 0x000e220000008800 */
[----:B------:R-:W-:-:S04]  /*8c30*/  UISETP.LT.AND UP0, UPT, UR44, 0x1, UPT ;  /* 0x000000012c00788c */ /* 0x000fc8000bf01270 */
[----:B------:R-:W-:Y:S02]  /*8c40*/  USEL UR6, UR44, 0x1, UP0 ;  /* 0x000000012c067887 */ /* 0x000fe40008000000 */
[----:B------:R-:W-:Y:S02]  /*8c50*/  UISETP.GT.U32.AND UP0, UPT, UR40, 0x1, UPT ;  /* 0x000000012800788c */ /* 0x000fe4000bf04070 */
[----:B------:R-:W-:-:S04]  /*8c60*/  UIADD3 UR6, UR39, UR44, -UR6 ;  /* 0x0000002c27067290 */ /* 0x000fc8000fffe806 */
[----:B------:R-:W-:Y:S01]  /*8c70*/  UIMAD.WIDE.U32 UR4, UR6, -0x55555555, URZ ;  /* 0xaaaaaaab060478a5 */ /* 0x000fe2000f8e003f */
[----:B------:R-:W-:-:S03]  /*8c80*/  PLOP3.LUT P0, PT, PT, PT, UP0, 0x80, 0x0 ;  /* 0x000000000000781c */ /* 0x000fc60003f0f008 */
[----:B------:R-:W-:-:S03]  /*8c90*/  USHF.R.U32.HI UR4, URZ, 0x1, UR5 ;  /* 0x000000013f047899 */ /* 0x000fc60008011605 */
[----:B------:R-:W-:Y:S01]  /*8ca0*/  UMOV UR5, 0x400 ;  /* 0x0000040000057882 */ /* 0x000fe20000000000 */
[----:B------:R-:W-:Y:S02]  /*8cb0*/  UIMAD UR6, UR4, -0x3, UR6 ;  /* 0xfffffffd040678a4 */ /* 0x000fe4000f8e0206 */
[----:B0-----:R-:W-:-:S04]  /*8cc0*/  ULEA UR5, UR7, UR5, 0x18 ;  /* 0x0000000507057291 */ /* 0x001fc8000f8ec03f */
[----:B------:R-:W-:-:S04]  /*8cd0*/  ULEA UR6, UR6, UR5, 0x3 ;  /* 0x0000000506067291 */ /* 0x000fc8000f8e183f */
[----:B------:R-:W-:-:S04]  /*8ce0*/  UIADD3 UR6, UR6, 0x18, URZ ;  /* 0x0000001806067890 */ /* 0x000fc8000fffe03f */
[----:B------:R-:W-:-:S09]  /*8cf0*/  UPRMT UR6, URZ, 0x654, UR6 ;  /* 0x000006543f067896 */ /* 0x000fd20008000006 */
[----:B------:R-:W-:Y:S01]  /*8d00*/  SYNCS.ARRIVE.TRANS64.RED.A1T0 RZ, [UR6], RZ ;  /* 0x000000ffffff79a7 */ /* 0x000fe20008100406 */
[----:B------:R-:W-:Y:S05]  /*8d10*/  @P0 BRA `(.L_x_26) ;  /* 0x0000000000040947 */ /* 0x000fea0003800000 */
[----:B------:R-:W-:Y:S01]  /*8d20*/  BPT.TRAP 0x1 ;  /* 0x000000040000795c */ /* 0x000fe20000300000 */
.L_x_26:
[----:B------:R-:W0:Y:S01]  /*8d30*/  S2R R8, SR_TID.X ;  /* 0x0000000000087919 */ /* 0x000e220000002100 */
[----:B------:R-:W-:Y:S01]  /*8d40*/  IMAD.MOV.U32 R19, RZ, RZ, 0x6540 ;  /* 0x00006540ff137424 */ /* 0x000fe200078e00ff */
[----:B------:R-:W-:Y:S01]  /*8d50*/  USHF.R.S32.HI UR10, URZ, 0x1f, UR43 ;  /* 0x0000001f3f0a7899 */ /* 0x000fe2000801142b */
[----:B-----5:R-:W-:Y:S01]  /*8d60*/  LOP3.LUT R4, R160, 0x1, RZ, 0xc0, !PT ;  /* 0x00000001a0047812 */ /* 0x020fe200078ec0ff */
[----:B------:R-:W-:Y:S01]  /*8d70*/  ULDC.64 UR8, c[0x0][0x5d0] ;  /* 0x0001740000087ab9 */ /* 0x000fe20000000a00 */
[----:B------:R-:W-:Y:S01]  /*8d80*/  UIMAD.WIDE UR6, UR41, 0x100, URZ ;  /* 0x00000100290678a5 */ /* 0x000fe2000f8e023f */
[----:B------:R-:W-:Y:S01]  /*8d90*/  MOV R6, UR8 ;  /* 0x0000000800067c02 */ /* 0x000fe20008000f00 */
[----:B------:R-:W-:Y:S01]  /*8da0*/  UIMAD UR4, UR10, UR8, URZ ;  /* 0x000000080a0472a4 */ /* 0x000fe2000f8e023f */
[----:B------:R-:W-:Y:S01]  /*8db0*/  SHF.L.U32 R3, R4, 0x6, RZ ;  /* 0x0000000604037819 */ /* 0x000fe200000006ff */
[----:B------:R-:W-:Y:S02]  /*8dc0*/  USHF.L.U32 UR41, UR41, 0x8, URZ ;  /* 0x0000000829297899 */ /* 0x000fe4000800063f */
[----:B------:R-:W-:Y:S01]  /*8dd0*/  UIMAD UR4, UR43, UR9, UR4 ;  /* 0x000000092b0472a4 */ /* 0x000fe2000f8e0204 */
[----:B------:R-:W-:Y:S01]  /*8de0*/  ULDC UR8, c[0x0][0x284] ;  /* 0x0000a10000087ab9 */ /* 0x000fe20000000800 */
[----:B------:R-:W-:Y:S01]  /*8df0*/  UIADD3 UR39, UR44, UR39, URZ ;  /* 0x000000272c277290 */ /* 0x000fe2000fffe03f */
[----:B------:R-:W-:Y:S01]  /*8e00*/  IMAD.U32 R17, RZ, RZ, UR8 ;  /* 0x00000008ff117e24 */ /* 0x000fe2000f8e00ff */
[----:B------:R-:W-:-:S02]  /*8e10*/  UISETP.GE.U32.AND UP2, UPT, UR44, 0x3, UPT ;  /* 0x000000032c00788c */ /* 0x000fc4000bf46070 */
[----:B------:R-:W-:-:S04]  /*8e20*/  UISETP.GT.U32.AND UP1, UPT, UR39, 0x2, UPT ;  /* 0x000000022700788c */ /* 0x000fc8000bf24070 */
[----:B------:R-:W-:Y:S01]  /*8e30*/  UISETP.LT.U32.AND UP1, UPT, UR44, 0x3, UP1 ;  /* 0x000000032c00788c */ /* 0x000fe20008f21070 */
[C---:B0-----:R-:W-:Y:S01]  /*8e40*/  IMAD.SHL.U32 R18, R8.reuse, 0x2, RZ ;  /* 0x0000000208127824 */ /* 0x041fe200078e00ff */
[----:B------:R-:W-:Y:S02]  /*8e50*/  SHF.R.U32.HI R0, RZ, 0x2, R8 ;  /* 0x00000002ff007819 */ /* 0x000fe40000011608 */
[----:B------:R-:W-:Y:S02]  /*8e60*/  LOP3.LUT R5, R8, 0x60, RZ, 0xc0, !PT ;  /* 0x0000006008057812 */ /* 0x000fe400078ec0ff */
[----:B------:R-:W-:Y:S02]  /*8e70*/  LOP3.LUT R18, R18, 0x6, RZ, 0xc0, !PT ;  /* 0x0000000612127812 */ /* 0x000fe400078ec0ff */
[----:B------:R-:W-:Y:S02]  /*8e80*/  LOP3.LUT R0, R0, 0x7, RZ, 0xc0, !PT ;  /* 0x0000000700007812 */ /* 0x000fe400078ec0ff */
[----:B------:R-:W-:Y:S01]  /*8e90*/  PRMT R18, R18, R19, UR42 ;  /* 0x0000002a12127e16 */ /* 0x000fe20008000013 */
[----:B------:R-:W-:Y:S01]  /*8ea0*/  USHF.L.U32 UR42, UR42, 0x8, URZ ;  /* 0x000000082a2a7899 */ /* 0x000fe2000800063f */
[----:B------:R-:W-:-:S02]  /*8eb0*/  SHF.R.U32.HI R5, RZ, 0x1, R5 ;  /* 0x00000001ff057819 */ /* 0x000fc40000011605 */
[----:B------:R-:W-:Y:S02]  /*8ec0*/  SHF.R.S32.HI R19, RZ, 0x1f, R18 ;  /* 0x0000001fff137819 */ /* 0x000fe40000011412 */
[--C-:B------:R-:W-:Y:S02]  /*8ed0*/  LOP3.LUT R3, R3, 0x40, R0.reuse, 0xe2, !PT ;  /* 0x0000004003037812 */ /* 0x100fe400078ee200 */
[----:B------:R-:W-:Y:S01]  /*8ee0*/  IADD3 R0, RZ, -R5, -R0 ;  /* 0x80000005ff007210 */ /* 0x000fe20007ffe800 */
[----:B------:R-:W-:Y:S01]  /*8ef0*/  IMAD.WIDE.U32 R6, R6, UR43, R18 ;  /* 0x0000002b06067c25 */ /* 0x000fe2000f8e0012 */
[----:B------:R-:W-:-:S03]  /*8f00*/  LOP3.LUT R3, R3, UR6, R5, 0xfe, !PT ;  /* 0x0000000603037c12 */ /* 0x000fc6000f8efe05 */
[----:B------:R-:W-:Y:S01]  /*8f10*/  VIADD R7, R7, UR4 ;  /* 0x0000000407077c36 */ /* 0x000fe20008000000 */
[----:B------:R-:W-:Y:S01]  /*8f20*/  ULDC UR4, c[0x0][0x288] ;  /* 0x0000a20000047ab9 */ /* 0x000fe20000000800 */
[----:B------:R-:W-:Y:S01]  /*8f30*/  IMAD R0, R4, -0x40, R0 ;  /* 0xffffffc004007824 */ /* 0x000fe200078e0200 */
[----:B------:R-:W-:Y:S01]  /*8f40*/  UISETP.GE.AND UP0, UPT, UR42, UR4, UPT ;  /* 0x000000042a00728c */ /* 0x000fe2000bf06270 */
[----:B------:R-:W-:-:S03]  /*8f50*/  MOV R4, 0xfffffffe ;  /* 0xfffffffe00047802 */ /* 0x000fc60000000f00 */
[----:B------:R-:W-:Y:S02]  /*8f60*/  UISETP.GE.OR UP0, UPT, UR41, UR8, UP0 ;  /* 0x000000082900728c */ /* 0x000fe40008706670 */
[----:B------:R-:W-:Y:S01]  /*8f70*/  IADD3 R17, R17, -UR41, R0 ;  /* 0x8000002911117c10 */ /* 0x000fe2000fffe000 */
[----:B------:R-:W-:Y:S01]  /*8f80*/  USEL UR8, URZ, 0x1, !UP1 ;  /* 0x000000013f087887 */ /* 0x000fe2000c800000 */
[----:B------:R-:W-:Y:S01]  /*8f90*/  LOP3.LUT R0, R8, 0x3, RZ, 0xc0, !PT ;  /* 0x0000000308007812 */ /* 0x000fe200078ec0ff */
[----:B------:R-:W-:Y:S01]  /*8fa0*/  UMOV UR41, 0xffffffff ;  /* 0xffffffff00297882 */ /* 0x000fe20000000000 */
[----:B------:R-:W-:Y:S01]  /*8fb0*/  PLOP3.LUT P0, PT, PT, PT, UP0, 0x80, 0x0 ;  /* 0x000000000000781c */ /* 0x000fe20003f0f008 */
[----:B------:R-:W-:Y:S02]  /*8fc0*/  ULOP3.LUT UR38, UR38, UR8, URZ, 0x3c, !UPT ;  /* 0x0000000826267292 */ /* 0x000fe4000f8e3c3f */
[----:B------:R-:W-:Y:S01]  /*8fd0*/  IMAD R0, R0, R4, UR4 ;  /* 0x0000000400007e24 */ /* 0x000fe2000f8e0204 */
[----:B------:R-:W-:-:S03]  /*8fe0*/  UIMAD.WIDE.U32 UR4, UR39, -0x55555555, URZ ;  /* 0xaaaaaaab270478a5 */ /* 0x000fc6000f8e003f */
[----:B------:R-:W-:Y:S01]  /*8ff0*/  VIADD R0, R0, -UR42 ;  /* 0x8000002a00007c36 */ /* 0x000fe20008000000 */
[----:B------:R-:W-:-:S04]  /*9000*/  USHF.R.U32.HI UR4, URZ, 0x1, UR5 ;  /* 0x000000013f047899 */ /* 0x000fc80008011605 */
[----:B------:R-:W-:Y:S02]  /*9010*/  UIMAD UR39, UR4, -0x3, UR39 ;  /* 0xfffffffd042778a4 */ /* 0x000fe4000f8e0227 */
[----:B------:R-:W-:Y:S01]  /*9020*/  @UP2 ULOP3.LUT UR38, UR38, 0x1, UR4, 0x78, !UPT ;  /* 0x0000000126262892 */ /* 0x000fe2000f8e7804 */
[----:B------:R-:W-:Y:S11]  /*9030*/  @P0 BRA `(.L_x_28) ;  /* 0x0000010400d80947 */ /* 0x000ff60003800000 */
[----:B------:R-:W-:Y:S01]  /*9040*/  FSETP.NEU.AND P0, PT, R16, RZ, PT ;  /* 0x000000ff1000720b */ /* 0x000fe20003f0d000 */
[----:B------:R-:W-:Y:S01]  /*9050*/  ULDC.64 UR8, c[0x0][0x5c8] ;  /* 0x0001720000087ab9 */ /* 0x000fe20000000a00 */
[----:B------:R-:W-:Y:S01]  /*9060*/  ISETP.GT.AND P3, PT, R17, RZ, PT ;  /* 0x000000ff1100720c */ /* 0x000fe20003f64270 */
[----:B------:R-:W-:Y:S01]  /*9070*/  UIMAD UR4, UR7, UR8, URZ ;  /* 0x00000008070472a4 */ /* 0x000fe2000f8e023f */
[----:B------:R-:W-:Y:S01]  /*9080*/  IMAD.U32 R10, RZ, RZ, UR9 ;  /* 0x00000009ff0a7e24 */ /* 0x000fe2000f8e00ff */
[----:B------:R-:W-:Y:S01]  /*9090*/  BSSY B0, `(.L_x_28) ;  /* 0x0001070000007945 */ /* 0x000fe20003800000 */
[----:B------:R-:W-:Y:S01]  /*90a0*/  IMAD.WIDE.U32 R6, R3, UR8, R6 ;  /* 0x0000000803067c25 */ /* 0x000fe2000f8e0006 */
[----:B------:R-:W-:-:S03]  /*90b0*/  ISETP.GT.AND P1, PT, R0, RZ, P3 ;  /* 0x000000ff0000720c */ /* 0x000fc60001f24270 */
[----:B------:R-:W-:-:S05]  /*90c0*/  IMAD R10, R3, R10, UR4 ;  /* 0x00000004030a7e24 */ /* 0x000fca000f8e020a */
[----:B------:R-:W-:Y:S01]  /*90d0*/  IADD3 R10, R7, R10, RZ ;  /* 0x0000000a070a7210 */ /* 0x000fe20007ffe0ff */
[----:B------:R-:W-:Y:S06]  /*90e0*/  @!P0 BRA `(.L_x_29) ;  /* 0x000000b800108947 */ /* 0x000fec0003800000 */
[----:B------:R-:W0:Y:S01]  /*90f0*/  LDC.64 R22, c[0x0][0x5b8] ;  /* 0x00016e00ff167b82 */ /* 0x000e220000000a00 */
[----:B------:R-:W2:Y:S01]  /*9100*/  LDL.LU R11, [R1] ;  /* 0x00000000010b7983 */ /* 0x000ea20000300800 */
[----:B------:R-:W-:-:S06]  /*9110*/  ULDC.64 UR4, c[0x0][0x5c0] ;  /* 0x0001700000047ab9 */ /* 0x000fcc0000000a00 */
[----:B------:R-:W1:Y:S08]  /*9120*/  LDC.64 R14, c[0x0][0x5b0] ;  /* 0x00016c00ff0e7b82 */ /* 0x000e700000000a00 */
[----:B------:R-:W3:Y:S01]  /*9130*/  LDC.64 R12, c[0x0][0x5a8] ;  /* 0x00016a00ff0c7b82 */ /* 0x000ee20000000a00 */
[C---:B0-----:R-:W-:Y:S02]  /*9140*/  IMAD R157, R22.reuse, UR10, RZ ;  /* 0x0000000a169d7c24 */ /* 0x041fe4000f8e02ff */
[----:B------:R-:W-:-:S04]  /*9150*/  IMAD.WIDE.U32 R152, R22, UR43, R18 ;  /* 0x0000002b16987c25 */ /* 0x000fc8000f8e0012 */
[----:B------:R-:W-:Y:S02]  /*9160*/  IMAD R157, R23, UR43, R157 ;  /* 0x0000002b179d7c24 */ /* 0x000fe4000f8e029d */
[----:B-1----:R-:W-:Y:S02]  /*9170*/  IMAD R156, R14, UR7, RZ ;  /* 0x000000070e9c7c24 */ /* 0x002fe4000f8e02ff */
[----:B------:R-:W-:Y:S02]  /*9180*/  IMAD.IADD R21, R153, 0x1, R157 ;  /* 0x0000000199157824 */ /* 0x000fe400078e029d */
[----:B------:R-:W-:Y:S02]  /*9190*/  IMAD.MOV.U32 R20, RZ, RZ, R152 ;  /* 0x000000ffff147224 */ /* 0x000fe400078e0098 */
[C---:B------:R-:W-:Y:S02]  /*91a0*/  IMAD R156, R3.reuse, R15, R156 ;  /* 0x0000000f039c7224 */ /* 0x040fe400078e029c */
[----:B------:R-:W-:-:S05]  /*91b0*/  IMAD.WIDE.U32 R4, R3, R14, R20 ;  /* 0x0000000e03047225 */ /* 0x000fca00078e0014 */
[----:B------:R-:W-:Y:S02]  /*91c0*/  IADD3 R5, R5, R156, RZ ;  /* 0x0000009c05057210 */ /* 0x000fe40007ffe0ff */
[----:B---3--:R-:W-:-:S04]  /*91d0*/  LEA R8, P0, R4, R12, 0x1 ;  /* 0x0000000c04087211 */ /* 0x008fc800078008ff */
[----:B------:R-:W-:-:S05]  /*91e0*/  LEA.HI.X R9, R4, R13, R5, 0x1, P0 ;  /* 0x0000000d04097211 */ /* 0x000fca00000f0c05 */
[----:B------:R-:W3:Y:S01]  /*91f0*/  @P1 LDG.E.LTC128B.U16 R23, desc[UR36][R8.64] ;  /* 0x0000002408171981 */ /* 0x000ee2000c1e1520 */
[----:B------:R-:W-:Y:S01]  /*9200*/  BSSY B1, `(.L_x_30) ;  /* 0x0000011000017945 */ /* 0x000fe20003800000 */
[----:B---3--:R-:W-:-:S05]  /*9210*/  HADD2.F32 R4, -RZ, R23.H0_H0 ;  /* 0x20000017ff047230 */ /* 0x008fca0000004100 */
[----:B------:R-:W-:-:S04]  /*9220*/  FMUL R4, R4, R16 ;  /* 0x0000001004047220 */ /* 0x000fc80000400000 */
[----:B--2---:R-:W-:Y:S01]  /*9230*/  FFMA R7, R11, R2, R4 ;  /* 0x000000020b077223 */ /* 0x004fe20000000004 */
[----:B------:R-:W-:-:S04]  /*9240*/  LEA R4, P0, R6, UR4, 0x1 ;  /* 0x0000000406047c11 */ /* 0x000fc8000f8008ff */
[----:B------:R-:W-:Y:S02]  /*9250*/  LEA.HI.X R5, R6, UR5, R10, 0x1, P0 ;  /* 0x0000000506057c11 */ /* 0x000fe400080f0c0a */
[----:B------:R-:W-:-:S05]  /*9260*/  F2FP.F16.F32.PACK_AB R6, RZ, R7 ;  /* 0x00000007ff06723e */ /* 0x000fca00000000ff */
[----:B------:R0:W-:Y:S02]  /*9270*/  @P1 STG.E.U16 desc[UR36][R4.64], R6 ;  /* 0x0000000604001986 */ /* 0x0001e4000c101524 */
[----:B0-----:R-:W-:-:S04]  /*9280*/  IMAD.WIDE.U32 R6, R3, R14, R18 ;  /* 0x0000000e03067225 */ /* 0x001fc800078e0012 */
[----:B------:R-:W-:Y:S02]  /*9290*/  IMAD.IADD R7, R156, 0x1, R7 ;  /* 0x000000019c077824 */ /* 0x000fe400078e0207 */
[----:B------:R-:W-:-:S04]  /*92a0*/  IMAD.WIDE.U32 R6, R22, UR43, R6 ;  /* 0x0000002b16067c25 */ /* 0x000fc8000f8e0006 */
[----:B------:R-:W-:Y:S01]  /*92b0*/  IMAD.IADD R7, R157, 0x1, R7 ;  /* 0x000000019d077824 */ /* 0x000fe200078e0207 */
[----:B------:R-:W-:-:S04]  /*92c0*/  LEA R10, P0, R6, R12, 0x1 ;  /* 0x0000000c060a7211 */ /* 0x000fc800078008ff */
[----:B------:R-:W-:Y:S02]  /*92d0*/  LEA.HI.X R11, R6, R13, R7, 0x1, P0 ;  /* 0x0000000d060b7211 */ /* 0x000fe400000f0c07 */
[----:B------:R-:W-:-:S13]  /*92e0*/  ISETP.GT.AND P0, PT, R0, 0x1, P3 ;  /* 0x000000010000780c */ /* 0x000fda0001f04270 */
[----:B------:R-:W-:Y:S05]  /*92f0*/  @!P0 BRA `(.L_x_31) ;  /* 0x0000000000048947 */ /* 0x000fea0003800000 */
[----:B------:R0:W5:Y:S02]  /*9300*/  LDG.E.LTC128B.U16 R23, desc[UR36][R10.64+0x2] ;  /* 0x000002240a177981 */ /* 0x000164000c1e1520 */
.L_x_31:
[----:B------:R-:W-:Y:S05]  /*9310*/  BSYNC B1 ;  /* 0x0000000000017941 */ /* 0x000fea0003800000 */
.L_x_30:
[----:B------:R-:W2:Y:S01]  /*9320*/  LDL.LU R7, [R1+0x4] ;  /* 0x0000040001077983 */ /* 0x000ea20000300800 */
[----:B-----5:R-:W-:Y:S01]  /*9330*/  HADD2.F32 R6, -RZ, R23.H0_H0 ;  /* 0x20000017ff067230 */ /* 0x020fe20000004100 */
[C---:B------:R-:W-:Y:S02]  /*9340*/  SHF.L.U64.HI R155, R14.reuse, 0x3, R15 ;  /* 0x000000030e9b7819 */ /* 0x040fe4000001020f */
[----:B------:R-:W-:Y:S01]  /*9350*/  SHF.L.U32 R154, R14, 0x3, RZ ;  /* 0x000000030e9a7819 */ /* 0x000fe200000006ff */
[----:B------:R-:W3:Y:S01]  /*9360*/  LDL.LU R158, [R1+0x8] ;  /* 0x00000800019e7983 */ /* 0x000ee20000300800 */
[----:B------:R-:W-:-:S04]  /*9370*/  FMUL R6, R6, R16 ;  /* 0x0000001006067220 */ /* 0x000fc80000400000 */
[----:B--2---:R-:W-:-:S05]  /*9380*/  FFMA R6, R7, R2, R6 ;  /* 0x0000000207067223 */ /* 0x004fca0000000006 */
[----:B------:R-:W-:-:S05]  /*9390*/  F2FP.F16.F32.PACK_AB R6, RZ, R6 ;  /* 0x00000006ff06723e */ /* 0x000fca00000000ff */
[----:B------:R1:W-:Y:S01]  /*93a0*/  @P0 STG.E.U16 desc[UR36][R4.64+0x2], R6 ;  /* 0x0000020604000986 */ /* 0x0003e2000c101524 */
[----:B------:R-:W-:-:S04]  /*93b0*/  ISETP.GT.AND P0, PT, R17, 0x8, PT ;  /* 0x000000081100780c */ /* 0x000fc80003f04270 */
[----:B------:R-:W-:Y:S01]  /*93c0*/  ISETP.GT.AND P1, PT, R0, RZ, P0 ;  /* 0x000000ff0000720c */ /* 0x000fe20000724270 */
[----:B-1----:R-:W-:-:S04]  /*93d0*/  IMAD.WIDE.U32 R6, R3, R14, R154 ;  /* 0x0000000e03067225 */ /* 0x002fc800078e009a */
[----:B------:R-:W-:Y:S01]  /*93e0*/  IMAD.IADD R156, R156, 0x1, R7 ;  /* 0x000000019c9c7824 */ /* 0x000fe200078e0207 */
[----:B------:R-:W-:-:S05]  /*93f0*/  IADD3 R7, P2, R152, R6, RZ ;  /* 0x0000000698077210 */ /* 0x000fca0007f5e0ff */
[----:B------:R-:W-:Y:S01]  /*9400*/  IMAD.X R9, R156, 0x1, R21, P2 ;  /* 0x000000019c097824 */ /* 0x000fe200010e0615 */
[----:B------:R-:W-:-:S04]  /*9410*/  LEA R8, P2, R7, R12, 0x1 ;  /* 0x0000000c07087211 */ /* 0x000fc800078408ff */
[----:B------:R-:W-:-:S05]  /*9420*/  LEA.HI.X R9, R7, R13, R9, 0x1, P2 ;  /* 0x0000000d07097211 */ /* 0x000fca00010f0c09 */
[----:B------:R1:W2:Y:S01]  /*9430*/  @P1 LDG.E.LTC128B.U16 R23, desc[UR36][R8.64] ;  /* 0x0000002408171981 */ /* 0x0002a2000c1e1520 */
[----:B------:R-:W-:Y:S01]  /*9440*/  IADD3 R6, P2, R18, R6, RZ ;  /* 0x0000000612067210 */ /* 0x000fe20007f5e0ff */
[----:B------:R-:W-:Y:S01]  /*9450*/  BSSY B1, `(.L_x_32) ;  /* 0x0000016000017945 */ /* 0x000fe20003800000 */
[----:B------:R-:W-:Y:S02]  /*9460*/  ISETP.GT.AND P4, PT, R0, 0x1, P0 ;  /* 0x000000010000780c */ /* 0x000fe40000784270 */
[----:B------:R-:W-:Y:S01]  /*9470*/  IADD3.X R7, R19, R156, RZ, P2, !PT ;  /* 0x0000009c13077210 */ /* 0x000fe200017fe4ff */
[----:B------:R-:W-:Y:S02]  /*9480*/  IMAD.U32 R156, RZ, RZ, UR9 ;  /* 0x00000009ff9c7e24 */ /* 0x000fe4000f8e00ff */
[----:B------:R-:W-:-:S04]  /*9490*/  IMAD.WIDE.U32 R6, R22, UR43, R6 ;  /* 0x0000002b16067c25 */ /* 0x000fc8000f8e0006 */
[----:B------:R-:W-:Y:S01]  /*94a0*/  IMAD.IADD R7, R157, 0x1, R7 ;  /* 0x000000019d077824 */ /* 0x000fe200078e0207 */
[----:B-1----:R-:W-:-:S04]  /*94b0*/  LEA R8, P2, R6, R12, 0x1 ;  /* 0x0000000c06087211 */ /* 0x002fc800078408ff */
[----:B------:R-:W-:Y:S01]  /*94c0*/  LEA.HI.X R9, R6, R13, R7, 0x1, P2 ;  /* 0x0000000d06097211 */ /* 0x000fe200010f0c07 */
[----:B--2---:R-:W-:-:S05]  /*94d0*/  HADD2.F32 R6, -RZ, R23.H0_H0 ;  /* 0x20000017ff067230 */ /* 0x004fca0000004100 */
[----:B------:R-:W-:-:S04]  /*94e0*/  FMUL R6, R6, R16 ;  /* 0x0000001006067220 */ /* 0x000fc80000400000 */
[----:B---3--:R-:W-:Y:S01]  /*94f0*/  FFMA R7, R158, R2, R6 ;  /* 0x000000029e077223 */ /* 0x008fe20000000006 */
[----:B------:R-:W-:Y:S01]  /*9500*/  IMAD.U32 R158, RZ, RZ, UR8 ;  /* 0x00000008ff9e7e24 */ /* 0x000fe2000f8e00ff */
[----:B------:R-:W-:-:S03]  /*9510*/  MOV R6, UR8 ;  /* 0x0000000800067c02 */ /* 0x000fc60008000f00 */
[----:B------:R-:W-:Y:S01]  /*9520*/  IMAD.SHL.U32 R158, R158, 0x10, RZ ;  /* 0x000000109e9e7824 */ /* 0x000fe200078e00ff */
[----:B------:R-:W-:Y:S02]  /*9530*/  SHF.L.U64.HI R156, R6, 0x4, R156 ;  /* 0x00000004069c7819 */ /* 0x000fe4000001029c */
[----:B------:R-:W-:Y:S02]  /*9540*/  F2FP.F16.F32.PACK_AB R7, RZ, R7 ;  /* 0x00000007ff07723e */ /* 0x000fe400000000ff */
[----:B------:R-:W-:Y:S02]  /*9550*/  IADD3 R6, P2, R158, R4, RZ ;  /* 0x000000049e067210 */ /* 0x000fe40007f5e0ff */
[----:B------:R-:W-:Y:S02]  /*9560*/  PRMT R159, R7, 0x7610, R159 ;  /* 0x00007610079f7816 */ /* 0x000fe4000000009f */
[----:B------:R-:W-:-:S05]  /*9570*/  IADD3.X R7, R156, R5, RZ, P2, !PT ;  /* 0x000000059c077210 */ /* 0x000fca00017fe4ff */
[----:B------:R1:W-:Y:S01]  /*9580*/  @P1 STG.E.U16 desc[UR36][R6.64], R159 ;  /* 0x0000009f06001986 */ /* 0x0003e2000c101524 */
[----:B------:R-:W-:Y:S05]  /*9590*/  @!P4 BRA `(.L_x_33) ;  /* 0x000000000004c947 */ /* 0x000fea0003800000 */
[----:B------:R2:W5:Y:S02]  /*95a0*/  LDG.E.LTC128B.U16 R23, desc[UR36][R8.64+0x2] ;  /* 0x0000022408177981 */ /* 0x000564000c1e1520 */
.L_x_33:
[----:B------:R-:W-:Y:S05]  /*95b0*/  BSYNC B1 ;  /* 0x0000000000017941 */ /* 0x000fea0003800000 */
.L_x_32:
[----:B------:R-:W3:Y:S01]  /*95c0*/  LDL.LU R161, [R1+0xc] ;  /* 0x00000c0001a17983 */ /* 0x000ee20000300800 */
[----:B-1---5:R-:W-:Y:S01]  /*95d0*/  HADD2.F32 R159, -RZ, R23.H0_H0 ;  /* 0x20000017ff9f7230 */ /* 0x022fe20000004100 */
[----:B------:R-:W-:Y:S01]  /*95e0*/  ISETP.GT.AND P1, PT, R0, 0x8, P3 ;  /* 0x000000080000780c */ /* 0x000fe20001f24270 */
[----:B------:R-:W-:Y:S03]  /*95f0*/  BSSY B1, `(.L_x_34) ;  /* 0x0000007000017945 */ /* 0x000fe60003800000 */
[----:B------:R-:W-:-:S04]  /*9600*/  FMUL R159, R159, R16 ;  /* 0x000000109f9f7220 */ /* 0x000fc80000400000 */
[----:B---3--:R-:W-:-:S05]  /*9610*/  FFMA R159, R161, R2, R159 ;  /* 0x00000002a19f7223 */ /* 0x008fca000000009f */
[----:B------:R-:W-:-:S05]  /*9620*/  F2FP.F16.F32.PACK_AB R159, RZ, R159 ;  /* 0x0000009fff9f723e */ /* 0x000fca00000000ff */
[----:B------:R1:W-:Y:S01]  /*9630*/  @P4 STG.E.U16 desc[UR36][R6.64+0x2], R159 ;  /* 0x0000029f06004986 */ /* 0x0003e2000c101524 */
[----:B------:R-:W-:Y:S05]  /*9640*/  @!P1 BRA `(.L_x_35) ;  /* 0x0000000000049947 */ /* 0x000fea0003800000 */
[----:B------:R3:W5:Y:S02]  /*9650*/  LDG.E.LTC128B.U16 R23, desc[UR36][R10.64+0x10] ;  /* 0x000010240a177981 */ /* 0x000764000c1e1520 */
.L_x_35:
[----:B------:R-:W-:Y:S05]  /*9660*/  BSYNC B1 ;  /* 0x0000000000017941 */ /* 0x000fea0003800000 */
.L_x_34:
[----:B------:R-:W4:Y:S01]  /*9670*/  LDL.LU R161, [R1+0x10] ;  /* 0x0000100001a17983 */ /* 0x000f220000300800 */
[----:B-1---5:R-:W-:Y:S01]  /*9680*/  HADD2.F32 R159, -RZ, R23.H0_H0 ;  /* 0x20000017ff9f7230 */ /* 0x022fe20000004100 */
[----:B------:R-:W-:Y:S01]  /*9690*/  ISETP.GT.AND P2, PT, R0, 0x9, P3 ;  /* 0x000000090000780c */ /* 0x000fe20001f44270 */
[----:B------:R-:W-:Y:S03]  /*96a0*/  BSSY B1, `(.L_x_36) ;  /* 0x0000007000017945 */ /* 0x000fe60003800000 */
[----:B------:R-:W-:-:S04]  /*96b0*/  FMUL R159, R159, R16 ;  /* 0x000000109f9f7220 */ /* 0x000fc80000400000 */
[----:B----4-:R-:W-:-:S05]  /*96c0*/  FFMA R159, R161, R2, R159 ;  /* 0x00000002a19f7223 */ /* 0x010fca000000009f */
[----:B------:R-:W-:-:S05]  /*96d0*/  F2FP.F16.F32.PACK_AB R159, RZ, R159 ;  /* 0x0000009fff9f723e */ /* 0x000fca00000000ff */
[----:B------:R1:W-:Y:S01]  /*96e0*/  @P1 STG.E.U16 desc[UR36][R4.64+0x10], R159 ;  /* 0x0000109f04001986 */ /* 0x0003e2000c101524 */
[----:B------:R-:W-:Y:S05]  /*96f0*/  @!P2 BRA `(.L_x_37) ;  /* 0x000000000004a947 */ /* 0x000fea0003800000 */
[----:B------:R4:W5:Y:S02]  /*9700*/  LDG.E.LTC128B.U16 R23, desc[UR36][R10.64+0x12] ;  /* 0x000012240a177981 */ /* 0x000964000c1e1520 */
.L_x_37:
[----:B------:R-:W-:Y:S05]  /*9710*/  BSYNC B1 ;  /* 0x0000000000017941 */ /* 0x000fea0003800000 */
.L_x_36:
[----:B------:R-:W2:Y:S01]  /*9720*/  LDL.LU R161, [R1+0x14] ;  /* 0x0000140001a17983 */ /* 0x000ea20000300800 */
[----:B-1---5:R-:W-:Y:S01]  /*9730*/  HADD2.F32 R159, -RZ, R23.H0_H0 ;  /* 0x20000017ff9f7230 */ /* 0x022fe20000004100 */
[----:B------:R-:W-:Y:S01]  /*9740*/  ISETP.GT.AND P1, PT, R0, 0x8, P0 ;  /* 0x000000080000780c */ /* 0x000fe20000724270 */
[----:B------:R-:W-:Y:S03]  /*9750*/  BSSY B1, `(.L_x_38) ;  /* 0x0000007000017945 */ /* 0x000fe60003800000 */
[----:B------:R-:W-:-:S04]  /*9760*/  FMUL R159, R159, R16 ;  /* 0x000000109f9f7220 */ /* 0x000fc80000400000 */
[----:B--2---:R-:W-:-:S05]  /*9770*/  FFMA R159, R161, R2, R159 ;  /* 0x00000002a19f7223 */ /* 0x004fca000000009f */
[----:B------:R-:W-:-:S05]  /*9780*/  F2FP.F16.F32.PACK_AB R159, RZ, R159 ;  /* 0x0000009fff9f723e */ /* 0x000fca00000000ff */
[----:B------:R1:W-:Y:S01]  /*9790*/  @P2 STG.E.U16 desc[UR36][R4.64+0x12], R159 ;  /* 0x0000129f04002986 */ /* 0x0003e2000c101524 */
[----:B------:R-:W-:Y:S05]  /*97a0*/  @!P1 BRA `(.L_x_39) ;  /* 0x0000000000049947 */ /* 0x000fea0003800000 */
[----:B------:R2:W5:Y:S02]  /*97b0*/  LDG.E.LTC128B.U16 R23, desc[UR36][R8.64+0x10] ;  /* 0x0000102408177981 */ /* 0x000564000c1e1520 */
.L_x_39:
[----:B------:R-:W-:Y:S05]  /*97c0*/  BSYNC B1 ;  /* 0x0000000000017941 */ /* 0x000fea0003800000 */
.L_x_38:
        /* <DEDUP_REMOVED lines=10> */
.L_x_41:
[----:B------:R-:W-:Y:S05]  /*9870*/  BSYNC B1 ;  /* 0x0000000000017941 */ /* 0x000fea0003800000 */
.L_x_40:
        /* <DEDUP_REMOVED lines=10> */
.L_x_43:
[----:B------:R-:W-:Y:S05]  /*9920*/  BSYNC B1 ;  /* 0x0000000000017941 */ /* 0x000fea0003800000 */
.L_x_42:
        /* <DEDUP_REMOVED lines=10> */
.L_x_45:
[----:B------:R-:W-:Y:S05]  /*99d0*/  BSYNC B1 ;  /* 0x0000000000017941 */ /* 0x000fea0003800000 */
.L_x_44:
        /* <DEDUP_REMOVED lines=10> */
.L_x_47:
[----:B------:R-:W-:Y:S05]  /*9a80*/  BSYNC B1 ;  /* 0x0000000000017941 */ /* 0x000fea0003800000 */
.L_x_46:
        /* <DEDUP_REMOVED lines=10> */
.L_x_49:
[----:B------:R-:W-:Y:S05]  /*9b30*/  BSYNC B1 ;  /* 0x0000000000017941 */ /* 0x000fea0003800000 */
.L_x_48:
        /* <DEDUP_REMOVED lines=10> */
.L_x_51:
[----:B------:R-:W-:Y:S05]  /*9be0*/  BSYNC B1 ;  /* 0x0000000000017941 */ /* 0x000fea0003800000 */
.L_x_50:
        /* <DEDUP_REMOVED lines=10> */
.L_x_53:
[----:B------:R-:W-:Y:S05]  /*9c90*/  BSYNC B1 ;  /* 0x0000000000017941 */ /* 0x000fea0003800000 */
.L_x_52:
        /* <DEDUP_REMOVED lines=10> */
.L_x_55:
[----:B------:R-:W-:Y:S05]  /*9d40*/  BSYNC B1 ;  /* 0x0000000000017941 */ /* 0x000fea0003800000 */
.L_x_54:
        /* <DEDUP_REMOVED lines=10> */
.L_x_57:
[----:B------:R-:W-:Y:S05]  /*9df0*/  BSYNC B1 ;  /* 0x0000000000017941 */ /* 0x000fea0003800000 */
.L_x_56:
        /* <DEDUP_REMOVED lines=10> */
.L_x_59:
[----:B------:R-:W-:Y:S05]  /*9ea0*/  BSYNC B1 ;  /* 0x0000000000017941 */ /* 0x000fea0003800000 */
.L_x_58:
        /* <DEDUP_REMOVED lines=10> */
.L_x_61:
[----:B------:R-:W-:Y:S05]  /*9f50*/  BSYNC B1 ;  /* 0x0000000000017941 */ /* 0x000fea0003800000 */
.L_x_60:
        /* <DEDUP_REMOVED lines=10> */
.L_x_63:
[----:B------:R-:W-:Y:S05]  /*a000*/  BSYNC B1 ;  /* 0x0000000000017941 */ /* 0x000fea0003800000 */
.L_x_62:
        /* <DEDUP_REMOVED lines=10> */
.L_x_65:
[----:B------:R-:W-:Y:S05]  /*a0b0*/  BSYNC B1 ;  /* 0x0000000000017941 */ /* 0x000fea0003800000 */
.L_x_64:
        /* <DEDUP_REMOVED lines=10> */
.L_x_67:
[----:B------:R-:W-:Y:S05]  /*a160*/  BSYNC B1 ;  /* 0x0000000000017941 */ /* 0x000fea0003800000 */
.L_x_66:
        /* <DEDUP_REMOVED lines=10> */
.L_x_69:
[----:B------:R-:W-:Y:S05]  /*a210*/  BSYNC B1 ;  /* 0x0000000000017941 */ /* 0x000fea0003800000 */
.L_x_68:
        /* <DEDUP_REMOVED lines=10> */
.L_x_71:
[----:B------:R-:W-:Y:S05]  /*a2c0*/  BSYNC B1 ;  /* 0x0000000000017941 */ /* 0x000fea0003800000 */
.L_x_70:
        /* <DEDUP_REMOVED lines=10> */
.L_x_73:
[----:B------:R-:W-:Y:S05]  /*a370*/  BSYNC B1 ;  /* 0x0000000000017941 */ /* 0x000fea0003800000 */
.L_x_72:
        /* <DEDUP_REMOVED lines=10> */
.L_x_75:
[----:B------:R-:W-:Y:S05]  /*a420*/  BSYNC B1 ;  /* 0x0000000000017941 */ /* 0x000fea0003800000 */
.L_x_74:
        /* <DEDUP_REMOVED lines=10> */
.L_x_77:
[----:B------:R-:W-:Y:S05]  /*a4d0*/  BSYNC B1 ;  /* 0x0000000000017941 */ /* 0x000fea0003800000 */
.L_x_76:
        /* <DEDUP_REMOVED lines=10> */
.L_x_79:
[----:B------:R-:W-:Y:S05]  /*a580*/  BSYNC B1 ;  /* 0x0000000000017941 */ /* 0x000fea0003800000 */
.L_x_78:
        /* <DEDUP_REMOVED lines=10> */
.L_x_81:
[----:B------:R-:W-:Y:S05]  /*a630*/  BSYNC B1 ;  /* 0x0000000000017941 */ /* 0x000fea0003800000 */
.L_x_80:
        /* <DEDUP_REMOVED lines=10> */
.L_x_83:
[----:B------:R-:W-:Y:S05]  /*a6e0*/  BSYNC B1 ;  /* 0x0000000000017941 */ /* 0x000fea0003800000 */
.L_x_82:
        /* <DEDUP_REMOVED lines=10> */
.L_x_85:
[----:B------:R-:W-:Y:S05]  /*a790*/  BSYNC B1 ;  /* 0x0000000000017941 */ /* 0x000fea0003800000 */
.L_x_84:
        /* <DEDUP_REMOVED lines=10> */
.L_x_87:
[----:B------:R-:W-:Y:S05]  /*a840*/  BSYNC B1 ;  /* 0x0000000000017941 */ /* 0x000fea0003800000 */
.L_x_86:
        /* <DEDUP_REMOVED lines=10> */
.L_x_89:
[----:B------:R-:W-:Y:S05]  /*a8f0*/  BSYNC B1 ;  /* 0x0000000000017941 */ /* 0x000fea0003800000 */
.L_x_88:
        /* <DEDUP_REMOVED lines=10> */
.L_x_91:
[----:B------:R-:W-:Y:S05]  /*a9a0*/  BSYNC B1 ;  /* 0x0000000000017941 */ /* 0x000fea0003800000 */
.L_x_90:
        /* <DEDUP_REMOVED lines=10> */
.L_x_93:
[----:B------:R-:W-:Y:S05]  /*aa50*/  BSYNC B1 ;  /* 0x0000000000017941 */ /* 0x000fea0003800000 */
.L_x_92:
        /* <DEDUP_REMOVED lines=10> */
.L_x_95:
[----:B------:R-:W-:Y:S05]  /*ab00*/  BSYNC B1 ;  /* 0x0000000000017941 */ /* 0x000fea0003800000 */
.L_x_94:
        /* <DEDUP_REMOVED lines=10> */
.L_x_97:
[----:B------:R-:W-:Y:S05]  /*abb0*/  BSYNC B1 ;  /* 0x0000000000017941 */ /* 0x000fea0003800000 */
.L_x_96:
        /* <DEDUP_REMOVED lines=10> */
.L_x_99:
[----:B------:R-:W-:Y:S05]  /*ac60*/  BSYNC B1 ;  /* 0x0000000000017941 */ /* 0x000fea0003800000 */
.L_x_98:
        /* <DEDUP_REMOVED lines=10> */
.L_x_101:
[----:B------:R-:W-:Y:S05]  /*ad10*/  BSYNC B1 ;  /* 0x0000000000017941 */ /* 0x000fea0003800000 */
.L_x_100:
        /* <DEDUP_REMOVED lines=10> */
.L_x_103:
[----:B------:R-:W-:Y:S05]  /*adc0*/  BSYNC B1 ;  /* 0x0000000000017941 */ /* 0x000fea0003800000 */
.L_x_102:
        /* <DEDUP_REMOVED lines=10> */
.L_x_105:
[----:B------:R-:W-:Y:S05]  /*ae70*/  BSYNC B1 ;  /* 0x0000000000017941 */ /* 0x000fea0003800000 */
.L_x_104:
        /* <DEDUP_REMOVED lines=10> */
.L_x_107:
[----:B------:R-:W-:Y:S05]  /*af20*/  BSYNC B1 ;  /* 0x0000000000017941 */ /* 0x000fea0003800000 */
.L_x_106:
        /* <DEDUP_REMOVED lines=10> */
.L_x_109:
[----:B------:R-:W-:Y:S05]  /*afd0*/  BSYNC B1 ;  /* 0x0000000000017941 */ /* 0x000fea0003800000 */
.L_x_108:
        /* <DEDUP_REMOVED lines=10> */
.L_x_111:
[----:B------:R-:W-:Y:S05]  /*b080*/  BSYNC B1 ;  /* 0x0000000000017941 */ /* 0x000fea0003800000 */
.L_x_110:
        /* <DEDUP_REMOVED lines=10> */
.L_x_113:
[----:B------:R-:W-:Y:S05]  /*b130*/  BSYNC B1 ;  /* 0x0000000000017941 */ /* 0x000fea0003800000 */
.L_x_112:
        /* <DEDUP_REMOVED lines=10> */
.L_x_115:
[----:B------:R-:W-:Y:S05]  /*b1e0*/  BSYNC B1 ;  /* 0x0000000000017941 */ /* 0x000fea0003800000 */
.L_x_114:
        /* <DEDUP_REMOVED lines=10> */
.L_x_117:
[----:B------:R-:W-:Y:S05]  /*b290*/  BSYNC B1 ;  /* 0x0000000000017941 */ /* 0x000fea0003800000 */
.L_x_116:
        /* <DEDUP_REMOVED lines=10> */
.L_x_119:
[----:B------:R-:W-:Y:S05]  /*b340*/  BSYNC B1 ;  /* 0x0000000000017941 */ /* 0x000fea0003800000 */
.L_x_118:
        /* <DEDUP_REMOVED lines=10> */
.L_x_121:
[----:B------:R-:W-:Y:S05]  /*b3f0*/  BSYNC B1 ;  /* 0x0000000000017941 */ /* 0x000fea0003800000 */
.L_x_120:
        /* <DEDUP_REMOVED lines=10> */
.L_x_123:
[----:B------:R-:W-:Y:S05]  /*b4a0*/  BSYNC B1 ;  /* 0x0000000000017941 */ /* 0x000fea0003800000 */
.L_x_122:
        /* <DEDUP_REMOVED lines=10> */
.L_x_125:
[----:B------:R-:W-:Y:S05]  /*b550*/  BSYNC B1 ;  /* 0x0000000000017941 */ /* 0x000fea0003800000 */
.L_x_124:
        /* <DEDUP_REMOVED lines=10> */
.L_x_127:
[----:B------:R-:W-:Y:S05]  /*b600*/  BSYNC B1 ;  /* 0x0000000000017941 */ /* 0x000fea0003800000 */
.L_x_126:
        /* <DEDUP_REMOVED lines=10> */
.L_x_129:
[----:B------:R-:W-:Y:S05]  /*b6b0*/  BSYNC B1 ;  /* 0x0000000000017941 */ /* 0x000fea0003800000 */
.L_x_128:
        /* <DEDUP_REMOVED lines=10> */
.L_x_131:
[----:B------:R-:W-:Y:S05]  /*b760*/  BSYNC B1 ;  /* 0x0000000000017941 */ /* 0x000fea0003800000 */
.L_x_130:
        /* <DEDUP_REMOVED lines=10> */
.L_x_133:
[----:B------:R-:W-:Y:S05]  /*b810*/  BSYNC B1 ;  /* 0x0000000000017941 */ /* 0x000fea0003800000 */
.L_x_132:
        /* <DEDUP_REMOVED lines=10> */
.L_x_135:
[----:B------:R-:W-:Y:S05]  /*b8c0*/  BSYNC B1 ;  /* 0x0000000000017941 */ /* 0x000fea0003800000 */
.L_x_134:
        /* <DEDUP_REMOVED lines=10> */
.L_x_137:
[----:B------:R-:W-:Y:S05]  /*b970*/  BSYNC B1 ;  /* 0x0000000000017941 */ /* 0x000fea0003800000 */
.L_x_136:
        /* <DEDUP_REMOVED lines=10> */
.L_x_139:
[----:B------:R-:W-:Y:S05]  /*ba20*/  BSYNC B1 ;  /* 0x0000000000017941 */ /* 0x000fea0003800000 */
.L_x_138:
        /* <DEDUP_REMOVED lines=10> */
.L_x_141:
[----:B------:R-:W-:Y:S05]  /*bad0*/  BSYNC B1 ;  /* 0x0000000000017941 */ /* 0x000fea0003800000 */
.L_x_140:
        /* <DEDUP_REMOVED lines=10> */
.L_x_143:
[----:B------:R-:W-:Y:S05]  /*bb80*/  BSYNC B1 ;  /* 0x0000000000017941 */ /* 0x000fea0003800000 */
.L_x_142:
        /* <DEDUP_REMOVED lines=10> */
.L_x_145:
[----:B------:R-:W-:Y:S05]  /*bc30*/  BSYNC B1 ;  /* 0x0000000000017941 */ /* 0x000fea0003800000 */
.L_x_144:
        /* <DEDUP_REMOVED lines=10> */
.L_x_147:
[----:B------:R-:W-:Y:S05]  /*bce0*/  BSYNC B1 ;  /* 0x0000000000017941 */ /* 0x000fea0003800000 */
.L_x_146:
        /* <DEDUP_REMOVED lines=10> */
.L_x_149:
[----:B------:R-:W-:Y:S05]  /*bd90*/  BSYNC B1 ;  /* 0x0000000000017941 */ /* 0x000fea0003800000 */
.L_x_148:
        /* <DEDUP_REMOVED lines=10> */
.L_x_151:
[----:B------:R-:W-:Y:S05]  /*be40*/  BSYNC B1 ;  /* 0x0000000000017941 */ /* 0x000fea0003800000 */
.L_x_150:
        /* <DEDUP_REMOVED lines=10> */
.L_x_153:
[----:B------:R-:W-:Y:S05]  /*bef0*/  BSYNC B1 ;  /* 0x0000000000017941 */ /* 0x000fea0003800000 */
.L_x_152:
        /* <DEDUP_REMOVED lines=10> */
.L_x_155:
[----:B------:R-:W-:Y:S05]  /*bfa0*/  BSYNC B1 ;  /* 0x0000000000017941 */ /* 0x000fea0003800000 */
.L_x_154:
        /* <DEDUP_REMOVED lines=10> */
.L_x_157:
[----:B------:R-:W-:Y:S05]  /*c050*/  BSYNC B1 ;  /* 0x0000000000017941 */ /* 0x000fea0003800000 */
.L_x_156:
        /* <DEDUP_REMOVED lines=10> */
.L_x_159:
[----:B------:R-:W-:Y:S05]  /*c100*/  BSYNC B1 ;  /* 0x0000000000017941 */ /* 0x000fea0003800000 */
.L_x_158:
        /* <DEDUP_REMOVED lines=10> */
.L_x_161:
[----:B------:R-:W-:Y:S05]  /*c1b0*/  BSYNC B1 ;  /* 0x0000000000017941 */ /* 0x000fea0003800000 */
.L_x_160:
        /* <DEDUP_REMOVED lines=10> */
.L_x_163:
[----:B------:R-:W-:Y:S05]  /*c260*/  BSYNC B1 ;  /* 0x0000000000017941 */ /* 0x000fea0003800000 */
.L_x_162:
        /* <DEDUP_REMOVED lines=10> */
.L_x_165:
[----:B------:R-:W-:Y:S05]  /*c310*/  BSYNC B1 ;  /* 0x0000000000017941 */ /* 0x000fea0003800000 */
.L_x_164:
        /* <DEDUP_REMOVED lines=10> */
.L_x_167:
[----:B------:R-:W-:Y:S05]  /*c3c0*/  BSYNC B1 ;  /* 0x0000000000017941 */ /* 0x000fea0003800000 */
.L_x_166:
        /* <DEDUP_REMOVED lines=10> */
.L_x_169:
[----:B------:R-:W-:Y:S05]  /*c470*/  BSYNC B1 ;  /* 0x0000000000017941 */ /* 0x000fea0003800000 */
.L_x_168:
        /* <DEDUP_REMOVED lines=10> */
.L_x_171:
[----:B------:R-:W-:Y:S05]  /*c520*/  BSYNC B1 ;  /* 0x0000000000017941 */ /* 0x000fea0003800000 */
.L_x_170:
        /* <DEDUP_REMOVED lines=10> */
.L_x_173:
[----:B------:R-:W-:Y:S05]  /*c5d0*/  BSYNC B1 ;  /* 0x0000000000017941 */ /* 0x000fea0003800000 */
.L_x_172:
        /* <DEDUP_REMOVED lines=10> */
.L_x_175:
[----:B------:R-:W-:Y:S05]  /*c680*/  BSYNC B1 ;  /* 0x0000000000017941 */ /* 0x000fea0003800000 */
.L_x_174:
        /* <DEDUP_REMOVED lines=10> */
.L_x_177:
[----:B------:R-:W-:Y:S05]  /*c730*/  BSYNC B1 ;  /* 0x0000000000017941 */ /* 0x000fea0003800000 */
.L_x_176:
        /* <DEDUP_REMOVED lines=10> */
.L_x_179:
[----:B------:R-:W-:Y:S05]  /*c7e0*/  BSYNC B1 ;  /* 0x0000000000017941 */ /* 0x000fea0003800000 */
.L_x_178:
        /* <DEDUP_REMOVED lines=10> */
.L_x_181:
[----:B------:R-:W-:Y:S05]  /*c890*/  BSYNC B1 ;  /* 0x0000000000017941 */ /* 0x000fea0003800000 */
.L_x_180:
        /* <DEDUP_REMOVED lines=10> */
.L_x_183:
[----:B------:R-:W-:Y:S05]  /*c940*/  BSYNC B1 ;  /* 0x0000000000017941 */ /* 0x000fea0003800000 */
.L_x_182:
        /* <DEDUP_REMOVED lines=10> */
.L_x_185:
[----:B------:R-:W-:Y:S05]  /*c9f0*/  BSYNC B1 ;  /* 0x0000000000017941 */ /* 0x000fea0003800000 */
.L_x_184:
        /* <DEDUP_REMOVED lines=10> */
.L_x_187:
[----:B------:R-:W-:Y:S05]  /*caa0*/  BSYNC B1 ;  /* 0x0000000000017941 */ /* 0x000fea0003800000 */
.L_x_186:
        /* <DEDUP_REMOVED lines=10> */
.L_x_189:
[----:B------:R-:W-:Y:S05]  /*cb50*/  BSYNC B1 ;  /* 0x0000000000017941 */ /* 0x000fea0003800000 */
.L_x_188:
        /* <DEDUP_REMOVED lines=10> */
.L_x_191:
[----:B------:R-:W-:Y:S05]  /*cc00*/  BSYNC B1 ;  /* 0x0000000000017941 */ /* 0x000fea0003800000 */
.L_x_190:
        /* <DEDUP_REMOVED lines=10> */
.L_x_193:
[----:B------:R-:W-:Y:S05]  /*ccb0*/  BSYNC B1 ;  /* 0x0000000000017941 */ /* 0x000fea0003800000 */
.L_x_192:
        /* <DEDUP_REMOVED lines=10> */
.L_x_195:
[----:B------:R-:W-:Y:S05]  /*cd60*/  BSYNC B1 ;  /* 0x0000000000017941 */ /* 0x000fea0003800000 */
.L_x_194:
        /* <DEDUP_REMOVED lines=10> */
.L_x_197:
[----:B------:R-:W-:Y:S05]  /*ce10*/  BSYNC B1 ;  /* 0x0000000000017941 */ /* 0x000fea0003800000 */
.L_x_196:
        /* <DEDUP_REMOVED lines=10> */
.L_x_199:
[----:B------:R-:W-:Y:S05]  /*cec0*/  BSYNC B1 ;  /* 0x0000000000017941 */ /* 0x000fea0003800000 */
.L_x_198:
        /* <DEDUP_REMOVED lines=10> */
.L_x_201:
[----:B------:R-:W-:Y:S05]  /*cf70*/  BSYNC B1 ;  /* 0x0000000000017941 */ /* 0x000fea0003800000 */
.L_x_200:
        /* <DEDUP_REMOVED lines=10> */
.L_x_203:
[----:B------:R-:W-:Y:S05]  /*d020*/  BSYNC B1 ;  /* 0x0000000000017941 */ /* 0x000fea0003800000 */
.L_x_202:
        /* <DEDUP_REMOVED lines=10> */
.L_x_205:
[----:B------:R-:W-:Y:S05]  /*d0d0*/  BSYNC B1 ;  /* 0x0000000000017941 */ /* 0x000fea0003800000 */
.L_x_204:
        /* <DEDUP_REMOVED lines=10> */
.L_x_207:
[----:B------:R-:W-:Y:S05]  /*d180*/  BSYNC B1 ;  /* 0x0000000000017941 */ /* 0x000fea0003800000 */
.L_x_206:
        /* <DEDUP_REMOVED lines=10> */
.L_x_209:
[----:B------:R-:W-:Y:S05]  /*d230*/  BSYNC B1 ;  /* 0x0000000000017941 */ /* 0x000fea0003800000 */
.L_x_208:
        /* <DEDUP_REMOVED lines=10> */
.L_x_211:
[----:B------:R-:W-:Y:S05]  /*d2e0*/  BSYNC B1 ;  /* 0x0000000000017941 */ /* 0x000fea0003800000 */
.L_x_210:
        /* <DEDUP_REMOVED lines=10> */
.L_x_213:
[----:B------:R-:W-:Y:S05]  /*d390*/  BSYNC B1 ;  /* 0x0000000000017941 */ /* 0x000fea0003800000 */
.L_x_212:
        /* <DEDUP_REMOVED lines=10> */
.L_x_215:
[----:B------:R-:W-:Y:S05]  /*d440*/  BSYNC B1 ;  /* 0x0000000000017941 */ /* 0x000fea0003800000 */
.L_x_214:
        /* <DEDUP_REMOVED lines=10> */
.L_x_217:
[----:B------:R-:W-:Y:S05]  /*d4f0*/  BSYNC B1 ;  /* 0x0000000000017941 */ /* 0x000fea0003800000 */
.L_x_216:
        /* <DEDUP_REMOVED lines=10> */
.L_x_219:
[----:B------:R-:W-:Y:S05]  /*d5a0*/  BSYNC B1 ;  /* 0x0000000000017941 */ /* 0x000fea0003800000 */
.L_x_218:
        /* <DEDUP_REMOVED lines=10> */
.L_x_221:
[----:B------:R-:W-:Y:S05]  /*d650*/  BSYNC B1 ;  /* 0x0000000000017941 */ /* 0x000fea0003800000 */
.L_x_220:
        /* <DEDUP_REMOVED lines=10> */
.L_x_223:
[----:B------:R-:W-:Y:S05]  /*d700*/  BSYNC B1 ;  /* 0x0000000000017941 */ /* 0x000fea0003800000 */
.L_x_222:
        /* <DEDUP_REMOVED lines=10> */
.L_x_225:
[----:B------:R-:W-:Y:S05]  /*d7b0*/  BSYNC B1 ;  /* 0x0000000000017941 */ /* 0x000fea0003800000 */
.L_x_224:
        /* <DEDUP_REMOVED lines=10> */
.L_x_227:
[----:B------:R-:W-:Y:S05]  /*d860*/  BSYNC B1 ;  /* 0x0000000000017941 */ /* 0x000fea0003800000 */
.L_x_226:
        /* <DEDUP_REMOVED lines=10> */
.L_x_229:
[----:B------:R-:W-:Y:S05]  /*d910*/  BSYNC B1 ;  /* 0x0000000000017941 */ /* 0x000fea0003800000 */
.L_x_228:
        /* <DEDUP_REMOVED lines=10> */
.L_x_231:
[----:B------:R-:W-:Y:S05]  /*d9c0*/  BSYNC B1 ;  /* 0x0000000000017941 */ /* 0x000fea0003800000 */
.L_x_230:
        /* <DEDUP_REMOVED lines=10> */
.L_x_233:
[----:B------:R-:W-:Y:S05]  /*da70*/  BSYNC B1 ;  /* 0x0000000000017941 */ /* 0x000fea0003800000 */
.L_x_232:
        /* <DEDUP_REMOVED lines=10> */
.L_x_235:
[----:B------:R-:W-:Y:S05]  /*db20*/  BSYNC B1 ;  /* 0x0000000000017941 */ /* 0x000fea0003800000 */
.L_x_234:
        /* <DEDUP_REMOVED lines=10> */
.L_x_237:
[----:B------:R-:W-:Y:S05]  /*dbd0*/  BSYNC B1 ;  /* 0x0000000000017941 */ /* 0x000fea0003800000 */
.L_x_236:
        /* <DEDUP_REMOVED lines=10> */
.L_x_239:
[----:B------:R-:W-:Y:S05]  /*dc80*/  BSYNC B1 ;  /* 0x0000000000017941 */ /* 0x000fea0003800000 */
.L_x_238:
        /* <DEDUP_REMOVED lines=10> */
.L_x_241:
[----:B------:R-:W-:Y:S05]  /*dd30*/  BSYNC B1 ;  /* 0x0000000000017941 */ /* 0x000fea0003800000 */
.L_x_240:
        /* <DEDUP_REMOVED lines=10> */
.L_x_243:
[----:B------:R-:W-:Y:S05]  /*dde0*/  BSYNC B1 ;  /* 0x0000000000017941 */ /* 0x000fea0003800000 */
.L_x_242:
        /* <DEDUP_REMOVED lines=10> */
.L_x_245:
[----:B------:R-:W-:Y:S05]  /*de90*/  BSYNC B1 ;  /* 0x0000000000017941 */ /* 0x000fea0003800000 */
.L_x_244:
        /* <DEDUP_REMOVED lines=10> */
.L_x_247:
[----:B------:R-:W-:Y:S05]  /*df40*/  BSYNC B1 ;  /* 0x0000000000017941 */ /* 0x000fea0003800000 */
.L_x_246:
        /* <DEDUP_REMOVED lines=10> */
.L_x_249:
[----:B------:R-:W-:Y:S05]  /*dff0*/  BSYNC B1 ;  /* 0x0000000000017941 */ /* 0x000fea0003800000 */
.L_x_248:
        /* <DEDUP_REMOVED lines=10> */
.L_x_251:
[----:B------:R-:W-:Y:S05]  /*e0a0*/  BSYNC B1 ;  /* 0x0000000000017941 */ /* 0x000fea0003800000 */
.L_x_250:
        /* <DEDUP_REMOVED lines=10> */
.L_x_253:
[----:B------:R-:W-:Y:S05]  /*e150*/  BSYNC B1 ;  /* 0x0000000000017941 */ /* 0x000fea0003800000 */
.L_x_252:
        /* <DEDUP_REMOVED lines=10> */
.L_x_255:
[----:B------:R-:W-:Y:S05]  /*e200*/  BSYNC B1 ;  /* 0x0000000000017941 */ /* 0x000fea0003800000 */
.L_x_254:
        /* <DEDUP_REMOVED lines=10> */
.L_x_257:
[----:B------:R-:W-:Y:S05]  /*e2b0*/  BSYNC B1 ;  /* 0x0000000000017941 */ /* 0x000fea0003800000 */
.L_x_256:
        /* <DEDUP_REMOVED lines=10> */
.L_x_259:
[----:B------:R-:W-:Y:S05]  /*e360*/  BSYNC B1 ;  /* 0x0000000000017941 */ /* 0x000fea0003800000 */
.L_x_258:
        /* <DEDUP_REMOVED lines=10> */
.L_x_261:
[----:B------:R-:W-:Y:S05]  /*e410*/  BSYNC B1 ;  /* 0x0000000000017941 */ /* 0x000fea0003800000 */
.L_x_260:
        /* <DEDUP_REMOVED lines=10> */
.L_x_263:
[----:B------:R-:W-:Y:S05]  /*e4c0*/  BSYNC B1 ;  /* 0x0000000000017941 */ /* 0x000fea0003800000 */
.L_x_262:
        /* <DEDUP_REMOVED lines=10> */
.L_x_265:
[----:B------:R-:W-:Y:S05]  /*e570*/  BSYNC B1 ;  /* 0x0000000000017941 */ /* 0x000fea0003800000 */
.L_x_264:
        /* <DEDUP_REMOVED lines=10> */
.L_x_267:
[----:B------:R-:W-:Y:S05]  /*e620*/  BSYNC B1 ;  /* 0x0000000000017941 */ /* 0x000fea0003800000 */
.L_x_266:
        /* <DEDUP_REMOVED lines=10> */
.L_x_269:
[----:B------:R-:W-:Y:S05]  /*e6d0*/  BSYNC B1 ;  /* 0x0000000000017941 */ /* 0x000fea0003800000 */
.L_x_268:
        /* <DEDUP_REMOVED lines=10> */
.L_x_271:
[----:B------:R-:W-:Y:S05]  /*e780*/  BSYNC B1 ;  /* 0x0000000000017941 */ /* 0x000fea0003800000 */
.L_x_270:
        /* <DEDUP_REMOVED lines=10> */
.L_x_273:
[----:B------:R-:W-:Y:S05]  /*e830*/  BSYNC B1 ;  /* 0x0000000000017941 */ /* 0x000fea0003800000 */
.L_x_272:
        /* <DEDUP_REMOVED lines=10> */
.L_x_275:
[----:B------:R-:W-:Y:S05]  /*e8e0*/  BSYNC B1 ;  /* 0x0000000000017941 */ /* 0x000fea0003800000 */
.L_x_274:
        /* <DEDUP_REMOVED lines=10> */
.L_x_277:
[----:B------:R-:W-:Y:S05]  /*e990*/  BSYNC B1 ;  /* 0x0000000000017941 */ /* 0x000fea0003800000 */
.L_x_276:
[----:B0-234-:R-:W2:Y:S01]  /*e9a0*/  LDL.LU R10, [R1+0x1f4] ;  /* 0x0001f400010a7983 */ /* 0x01dea20000300800 */
[----:B-----5:R-:W-:Y:S01]  /*e9b0*/  HADD2.F32 R11, -RZ, R23.H0_H0 ;  /* 0x20000017ff0b7230 */ /* 0x020fe20000004100 */
        /* <DEDUP_REMOVED lines=8> */
.L_x_279:
[----:B------:R-:W-:Y:S05]  /*ea40*/  BSYNC B1 ;  /* 0x0000000000017941 */ /* 0x000fea0003800000 */
.L_x_278:
[----:B------:R-:W3:Y:S01]  /*ea50*/  LDL.LU R10, [R1+0x1f8] ;  /* 0x0001f800010a7983 */ /* 0x000ee20000300800 */
[----:B0----5:R-:W-:Y:S01]  /*ea60*/  HADD2.F32 R11, -RZ, R23.H0_H0 ;  /* 0x20000017ff0b7230 */ /* 0x021fe20000004100 */
[----:B------:R-:W-:Y:S01]  /*ea70*/  ISETP.GT.AND P1, PT, R0, 0xf9, P0 ;  /* 0x000000f90000780c */ /* 0x000fe20000724270 */
[----:B------:R-:W-:Y:S01]  /*ea80*/  BSSY B1, `(.L_x_280) ;  /* 0x000000a000017945 */ /* 0x000fe20003800000 */
[----:B------:R-:W-:Y:S02]  /*ea90*/  IADD3 R167, P0, R3, 0x80, RZ ;  /* 0x0000008003a77810 */ /* 0x000fe40007f1e0ff */
[----:B------:R-:W-:-:S04]  /*eaa0*/  FMUL R11, R11, R16 ;  /* 0x000000100b0b7220 */ /* 0x000fc80000400000 */
[----:B---3--:R-:W-:-:S05]  /*eab0*/  FFMA R11, R10, R2, R11 ;  /* 0x000000020a0b7223 */ /* 0x008fca000000000b */
[----:B------:R-:W-:-:S04]  /*eac0*/  F2FP.F16.F32.PACK_AB R11, RZ, R11 ;  /* 0x0000000bff0b723e */ /* 0x000fc800000000ff */
[----:B------:R-:W-:Y:S01]  /*ead0*/  PRMT R3, R11, 0x7610, R3 ;  /* 0x000076100b037816 */ /* 0x000fe20000000003 */
[----:B------:R-:W-:-:S04]  /*eae0*/  IMAD.X R11, RZ, RZ, UR7, P0 ;  /* 0x00000007ff0b7e24 */ /* 0x000fc800080e06ff */
[----:B------:R0:W-:Y:S01]  /*eaf0*/  @P2 STG.E.U16 desc[UR36][R6.64+0x1f0], R3 ;  /* 0x0001f00306002986 */ /* 0x0001e2000c101524 */
[----:B------:R-:W-:Y:S05]  /*eb00*/  @!P1 BRA `(.L_x_281) ;  /* 0x0000000000049947 */ /* 0x000fea0003800000 */
[----:B------:R3:W5:Y:S02]  /*eb10*/  LDG.E.LTC128B.U16 R23, desc[UR36][R8.64+0x1f2] ;  /* 0x0001f22408177981 */ /* 0x000764000c1e1520 */
.L_x_281:
[----:B------:R-:W-:Y:S05]  /*eb20*/  BSYNC B1 ;  /* 0x0000000000017941 */ /* 0x000fea0003800000 */
.L_x_280:
[----:B------:R-:W4:Y:S01]  /*eb30*/  LDL.LU R10, [R1+0x1fc] ;  /* 0x0001fc00010a7983 */ /* 0x000f220000300800 */
[----:B0----5:R-:W-:Y:S01]  /*eb40*/  HADD2.F32 R3, -RZ, R23.H0_H0 ;  /* 0x20000017ff037230 */ /* 0x021fe20000004100 */
[----:B------:R-:W-:Y:S01]  /*eb50*/  ISETP.GT.AND P0, PT, R17, 0x80, PT ;  /* 0x000000801100780c */ /* 0x000fe20003f04270 */
[----:B--23--:R-:W-:-:S03]  /*eb60*/  IMAD R8, R11, R14, RZ ;  /* 0x0000000e0b087224 */ /* 0x00cfc600078e02ff */
[----:B------:R-:W-:Y:S01]  /*eb70*/  FMUL R3, R3, R16 ;  /* 0x0000001003037220 */ /* 0x000fe20000400000 */
[C---:B------:R-:W-:Y:S01]  /*eb80*/  IMAD R165, R167.reuse, R15, R8 ;  /* 0x0000000fa7a57224 */ /* 0x040fe200078e0208 */
[----:B------:R-:W-:Y:S01]  /*eb90*/  ISETP.GT.AND P4, PT, R0, RZ, P0 ;  /* 0x000000ff0000720c */ /* 0x000fe20000784270 */
[----:B------:R-:W-:-:S04]  /*eba0*/  IMAD.WIDE.U32 R8, R167, R14, R20 ;  /* 0x0000000ea7087225 */ /* 0x000fc800078e0014 */
[----:B------:R-:W-:Y:S02]  /*ebb0*/  IMAD.IADD R9, R9, 0x1, R165 ;  /* 0x0000000109097824 */ /* 0x000fe400078e02a5 */
[----:B----4-:R-:W-:Y:S01]  /*ebc0*/  FFMA R3, R10, R2, R3 ;  /* 0x000000020a037223 */ /* 0x010fe20000000003 */
[----:B------:R-:W-:-:S04]  /*ebd0*/  LEA R10, P2, R8, R12, 0x1 ;  /* 0x0000000c080a7211 */ /* 0x000fc800078408ff */
[----:B------:R-:W-:Y:S02]  /*ebe0*/  F2FP.F16.F32.PACK_AB R3, RZ, R3 ;  /* 0x00000003ff03723e */ /* 0x000fe400000000ff */
[--C-:B------:R-:W-:Y:S02]  /*ebf0*/  LEA.HI.X R11, R8, R13, R9.reuse, 0x1, P2 ;  /* 0x0000000d080b7211 */ /* 0x100fe400010f0c09 */
[----:B------:R-:W-:-:S05]  /*ec00*/  PRMT R9, R3, 0x7610, R9 ;  /* 0x0000761003097816 */ /* 0x000fca0000000009 */
[----:B------:R0:W-:Y:S04]  /*ec10*/  @P1 STG.E.U16 desc[UR36][R6.64+0x1f2], R9 ;  /* 0x0001f20906001986 */ /* 0x0001e8000c101524 */
[----:B------:R-:W2:Y:S01]  /*ec20*/  @P4 LDG.E.LTC128B.U16 R23, desc[UR36][R10.64] ;  /* 0x000000240a174981 */ /* 0x000ea2000c1e1520 */
[----:B-1----:R-:W-:Y:S01]  /*ec30*/  IMAD.U32 R159, RZ, RZ, UR8 ;  /* 0x00000008ff9f7e24 */ /* 0x002fe2000f8e00ff */
[----:B------:R-:W-:Y:S01]  /*ec40*/  MOV R164, UR9 ;  /* 0x0000000900a47c02 */ /* 0x000fe20008000f00 */
[----:B------:R-:W-:Y:S01]  /*ec50*/  IMAD.U32 R161, RZ, RZ, UR8 ;  /* 0x00000008ffa17e24 */ /* 0x000fe2000f8e00ff */
[----:B------:R-:W-:Y:S01]  /*ec60*/  ISETP.GT.AND P2, PT, R0, 0x1, P0 ;  /* 0x000000010000780c */ /* 0x000fe20000744270 */
[----:B------:R-:W-:Y:S01]  /*ec70*/  IMAD.SHL.U32 R159, R159, 0x100, RZ ;  /* 0x000001009f9f7824 */ /* 0x000fe200078e00ff */
[----:B------:R-:W-:Y:S01]  /*ec80*/  BSSY B1, `(.L_x_282) ;  /* 0x0000011000017945 */ /* 0x000fe20003800000 */
[----:B0-----:R-:W-:Y:S01]  /*ec90*/  IMAD.WIDE.U32 R8, R167, R14, R18 ;  /* 0x0000000ea7087225 */ /* 0x001fe200078e0012 */
[----:B------:R-:W-:-:S04]  /*eca0*/  SHF.L.U64.HI R161, R161, 0x8, R164 ;  /* 0x00000008a1a17819 */ /* 0x000fc800000102a4 */
[----:B------:R-:W-:-:S03]  /*ecb0*/  IADD3 R9, R165, R9, RZ ;  /* 0x00000009a5097210 */ /* 0x000fc60007ffe0ff */
[----:B------:R-:W-:Y:S01]  /*ecc0*/  IMAD.WIDE.U32 R162, R22, UR43, R8 ;  /* 0x0000002b16a27c25 */ /* 0x000fe2000f8e0008 */
[----:B------:R-:W-:-:S03]  /*ecd0*/  IADD3 R8, P1, R159, R4, RZ ;  /* 0x000000049f087210 */ /* 0x000fc60007f3e0ff */
[----:B------:R-:W-:Y:S01]  /*ece0*/  IMAD.IADD R7, R157, 0x1, R163 ;  /* 0x000000019d077824 */ /* 0x000fe200078e02a3 */
[----:B------:R-:W-:Y:S02]  /*ecf0*/  IADD3.X R9, R161, R5, RZ, P1, !PT ;  /* 0x00000005a1097210 */ /* 0x000fe40000ffe4ff */
[----:B------:R-:W-:-:S04]  /*ed00*/  LEA R6, P3, R162, R12, 0x1 ;  /* 0x0000000ca2067211 */ /* 0x000fc800078608ff */
[----:B------:R-:W-:Y:S01]  /*ed10*/  LEA.HI.X R7, R162, R13, R7, 0x1, P3 ;  /* 0x0000000da2077211 */ /* 0x000fe200018f0c07 */
[----:B--2---:R-:W-:-:S05]  /*ed20*/  HADD2.F32 R3, -RZ, R23.H0_H0 ;  /* 0x20000017ff037230 */ /* 0x004fca0000004100 */
[----:B------:R-:W-:-:S04]  /*ed30*/  FMUL R3, R3, R16 ;  /* 0x0000001003037220 */ /* 0x000fc80000400000 */
[----:B------:R-:W-:-:S05]  /*ed40*/  FFMA R3, R24, R2, R3 ;  /* 0x0000000218037223 */ /* 0x000fca0000000003 */
[----:B------:R-:W-:-:S05]  /*ed50*/  F2FP.F16.F32.PACK_AB R3, RZ, R3 ;  /* 0x00000003ff03723e */ /* 0x000fca00000000ff */
[----:B------:R0:W-:Y:S01]  /*ed60*/  @P4 STG.E.U16 desc[UR36][R8.64], R3 ;  /* 0x0000000308004986 */ /* 0x0001e2000c101524 */
[----:B------:R-:W-:Y:S05]  /*ed70*/  @!P2 BRA `(.L_x_283) ;  /* 0x000000000004a947 */ /* 0x000fea0003800000 */
[----:B------:R1:W5:Y:S02]  /*ed80*/  LDG.E.LTC128B.U16 R23, desc[UR36][R6.64+0x2] ;  /* 0x0000022406177981 */ /* 0x000364000c1e1520 */
.L_x_283:
[----:B------:R-:W-:Y:S05]  /*ed90*/  BSYNC B1 ;  /* 0x0000000000017941 */ /* 0x000fea0003800000 */
.L_x_282:
[----:B0----5:R-:W-:Y:S01]  /*eda0*/  HADD2.F32 R3, -RZ, R23.H0_H0 ;  /* 0x20000017ff037230 */ /* 0x021fe20000004100 */
[----:B------:R-:W-:Y:S01]  /*edb0*/  ISETP.GT.AND P1, PT, R17, 0x88, PT ;  /* 0x000000881100780c */ /* 0x000fe20003f24270 */
[----:B------:R-:W-:Y:S01]  /*edc0*/  IMAD.WIDE.U32 R14, R167, R14, R154 ;  /* 0x0000000ea70e7225 */ /* 0x000fe200078e009a */
[----:B------:R-:W-:Y:S03]  /*edd0*/  BSSY B1, `(.L_x_284) ;  /* 0x0000010000017945 */ /* 0x000fe60003800000 */
[----:B------:R-:W-:Y:S01]  /*ede0*/  FMUL R10, R3, R16 ;  /* 0x00000010030a7220 */ /* 0x000fe20000400000 */
[----:B------:R-:W-:Y:S01]  /*edf0*/  ISETP.GT.AND P3, PT, R0, RZ, P1 ;  /* 0x000000ff0000720c */ /* 0x000fe20000f64270 */
[----:B------:R-:W-:Y:S01]  /*ee00*/  IMAD.IADD R165, R165, 0x1, R15 ;  /* 0x00000001a5a57824 */ /* 0x000fe200078e020f */
[----:B------:R-:W-:Y:S01]  /*ee10*/  IADD3 R152, P4, R152, R14, RZ ;  /* 0x0000000e98987210 */ /* 0x000fe20007f9e0ff */
[----:B------:R-:W-:Y:S01]  /*ee20*/  FFMA R10, R25, R2, R10 ;  /* 0x00000002190a7223 */ /* 0x000fe2000000000a */
[----:B------:R-:W-:-:S03]  /*ee30*/  IADD3 R14, P5, R18, R14, RZ ;  /* 0x0000000e120e7210 */ /* 0x000fc60007fbe0ff */
[----:B------:R-:W-:Y:S01]  /*ee40*/  IMAD.X R20, R165, 0x1, R21, P4 ;  /* 0x00000001a5147824 */ /* 0x000fe200020e0615 */
[----:B------:R-:W-:Y:S02]  /*ee50*/  F2FP.F16.F32.PACK_AB R3, RZ, R10 ;  /* 0x0000000aff03723e */ /* 0x000fe400000000ff */
[C---:B------:R-:W-:Y:S02]  /*ee60*/  LEA R10, P4, R152.reuse, R12, 0x1 ;  /* 0x0000000c980a7211 */ /* 0x040fe400078808ff */
[----:B------:R-:W-:Y:S02]  /*ee70*/  PRMT R17, R3, 0x7610, R17 ;  /* 0x0000761003117816 */ /* 0x000fe40000000011 */
[----:B------:R-:W-:Y:S02]  /*ee80*/  LEA.HI.X R11, R152, R13, R20, 0x1, P4 ;  /* 0x0000000d980b7211 */ /* 0x000fe400020f0c14 */
[----:B------:R-:W-:Y:S01]  /*ee90*/  PRMT R3, R23, 0x7610, R3 ;  /* 0x0000761017037816 */ /* 0x000fe20000000003 */
[----:B------:R0:W-:Y:S01]  /*eea0*/  @P2 STG.E.U16 desc[UR36][R8.64+0x2], R17 ;  /* 0x0000021108002986 */ /* 0x0001e2000c101524 */
[----:B------:R-:W-:Y:S05]  /*eeb0*/  @!P3 BRA `(.L_x_285) ;  /* 0x000000000004b947 */ /* 0x000fea0003800000 */
[----:B------:R2:W5:Y:S02]  /*eec0*/  LDG.E.LTC128B.U16 R3, desc[UR36][R10.64] ;  /* 0x000000240a037981 */ /* 0x000564000c1e1520 */
.L_x_285:
[----:B------:R-:W-:Y:S05]  /*eed0*/  BSYNC B1 ;  /* 0x0000000000017941 */ /* 0x000fea0003800000 */
.L_x_284:
[----:B--2--5:R-:W-:Y:S01]  /*eee0*/  HADD2.F32 R11, -RZ, R3.H0_H0 ;  /* 0x20000003ff0b7230 */ /* 0x024fe20000004100 */
[----:B------:R-:W-:Y:S01]  /*eef0*/  IADD3.X R15, R19, R165, RZ, P5, !PT ;  /* 0x000000a5130f7210 */ /* 0x000fe20002ffe4ff */
[----:B------:R-:W-:Y:S01]  /*ef00*/  BSSY B1, `(.L_x_286) ;  /* 0x000000e000017945 */ /* 0x000fe20003800000 */
[----:B------:R-:W-:Y:S02]  /*ef10*/  IADD3 R10, P2, R8, R158, RZ ;  /* 0x0000009e080a7210 */ /* 0x000fe40007f5e0ff */
[----:B------:R-:W-:Y:S01]  /*ef20*/  FMUL R11, R11, R16 ;  /* 0x000000100b0b7220 */ /* 0x000fe20000400000 */
[----:B------:R-:W-:Y:S01]  /*ef30*/  IMAD.WIDE.U32 R22, R22, UR43, R14 ;  /* 0x0000002b16167c25 */ /* 0x000fe2000f8e000e */
[----:B------:R-:W-:-:S03]  /*ef40*/  ISETP.GT.AND P5, PT, R0, 0x1, P1 ;  /* 0x000000010000780c */ /* 0x000fc60000fa4270 */
[----:B------:R-:W-:Y:S01]  /*ef50*/  FFMA R11, R26, R2, R11 ;  /* 0x000000021a0b7223 */ /* 0x000fe2000000000b */
[----:B------:R-:W-:Y:S01]  /*ef60*/  IMAD.IADD R157, R157, 0x1, R23 ;  /* 0x000000019d9d7824 */ /* 0x000fe200078e0217 */
[----:B------:R-:W-:-:S03]  /*ef70*/  LEA R12, P4, R22, R12, 0x1 ;  /* 0x0000000c160c7211 */ /* 0x000fc600078808ff */
[----:B------:R-:W-:Y:S01]  /*ef80*/  F2FP.F16.F32.PACK_AB R14, RZ, R11 ;  /* 0x0000000bff0e723e */ /* 0x000fe200000000ff */
[----:B------:R-:W-:Y:S01]  /*ef90*/  IMAD.X R11, R9, 0x1, R156, P2 ;  /* 0x00000001090b7824 */ /* 0x000fe200010e069c */
[----:B------:R-:W-:-:S04]  /*efa0*/  LEA.HI.X R13, R22, R13, R157, 0x1, P4 ;  /* 0x0000000d160d7211 */ /* 0x000fc800020f0c9d */
[----:B------:R2:W-:Y:S01]  /*efb0*/  @P3 STG.E.U16 desc[UR36][R10.64], R14 ;  /* 0x0000000e0a003986 */ /* 0x0005e2000c101524 */
[----:B------:R-:W-:Y:S05]  /*efc0*/  @!P5 BRA `(.L_x_287) ;  /* 0x000000000004d947 */ /* 0x000fea0003800000 */
[----:B------:R3:W5:Y:S02]  /*efd0*/  LDG.E.LTC128B.U16 R3, desc[UR36][R12.64+0x2] ;  /* 0x000002240c037981 */ /* 0x000764000c1e1520 */
.L_x_287:
[----:B------:R-:W-:Y:S05]  /*efe0*/  BSYNC B1 ;  /* 0x0000000000017941 */ /* 0x000fea0003800000 */
.L_x_286:
[----:B-----5:R-:W-:Y:S01]  /*eff0*/  HADD2.F32 R15, -RZ, R3.H0_H0 ;  /* 0x20000003ff0f7230 */ /* 0x020fe20000004100 */
[----:B------:R-:W-:Y:S01]  /*f000*/  ISETP.GT.AND P2, PT, R0, 0x8, P0 ;  /* 0x000000080000780c */ /* 0x000fe20000744270 */
[----:B------:R-:W-:Y:S03]  /*f010*/  BSSY B1, `(.L_x_288) ;  /* 0x0000007000017945 */ /* 0x000fe60003800000 */
[----:B--2---:R-:W-:-:S04]  /*f020*/  FMUL R14, R15, R16 ;  /* 0x000000100f0e7220 */ /* 0x004fc80000400000 */
[----:B------:R-:W-:-:S05]  /*f030*/  FFMA R14, R27, R2, R14 ;  /* 0x000000021b0e7223 */ /* 0x000fca000000000e */
[----:B------:R-:W-:-:S05]  /*f040*/  F2FP.F16.F32.PACK_AB R14, RZ, R14 ;  /* 0x0000000eff0e723e */ /* 0x000fca00000000ff */
[----:B------:R2:W-:Y:S01]  /*f050*/  @P5 STG.E.U16 desc[UR36][R10.64+0x2], R14 ;  /* 0x0000020e0a005986 */ /* 0x0005e2000c101524 */
[----:B------:R-:W-:Y:S05]  /*f060*/  @!P2 BRA `(.L_x_289) ;  /* 0x000000000004a947 */ /* 0x000fea0003800000 */
[----:B------:R4:W5:Y:S02]  /*f070*/  LDG.E.LTC128B.U16 R3, desc[UR36][R6.64+0x10] ;  /* 0x0000102406037981 */ /* 0x000964000c1e1520 */
.L_x_289:
[----:B------:R-:W-:Y:S05]  /*f080*/  BSYNC B1 ;  /* 0x0000000000017941 */ /* 0x000fea0003800000 */
.L_x_288:
[----:B--2--5:R-:W-:Y:S01]  /*f090*/  HADD2.F32 R11, -RZ, R3.H0_H0 ;  /* 0x20000003ff0b7230 */ /* 0x024fe20000004100 */
[----:B------:R-:W-:Y:S01]  /*f0a0*/  ISETP.GT.AND P3, PT, R0, 0x9, P0 ;  /* 0x000000090000780c */ /* 0x000fe20000764270 */
[----:B------:R-:W-:Y:S03]  /*f0b0*/  BSSY B1, `(.L_x_290) ;  /* 0x0000007000017945 */ /* 0x000fe60003800000 */
[----:B------:R-:W-:-:S04]  /*f0c0*/  FMUL R11, R11, R16 ;  /* 0x000000100b0b7220 */ /* 0x000fc80000400000 */
[----:B------:R-:W-:-:S05]  /*f0d0*/  FFMA R11, R28, R2, R11 ;  /* 0x000000021c0b7223 */ /* 0x000fca000000000b */
[----:B------:R-:W-:-:S05]  /*f0e0*/  F2FP.F16.F32.PACK_AB R11, RZ, R11 ;  /* 0x0000000bff0b723e */ /* 0x000fca00000000ff */
[----:B------:R2:W-:Y:S01]  /*f0f0*/  @P2 STG.E.U16 desc[UR36][R8.64+0x10], R11 ;  /* 0x0000100b08002986 */ /* 0x0005e2000c101524 */
[----:B------:R-:W-:Y:S05]  /*f100*/  @!P3 BRA `(.L_x_291) ;  /* 0x000000000004b947 */ /* 0x000fea0003800000 */
[----:B------:R0:W5:Y:S02]  /*f110*/  LDG.E.LTC128B.U16 R3, desc[UR36][R6.64+0x12] ;  /* 0x0000122406037981 */ /* 0x000164000c1e1520 */
.L_x_291:
[----:B------:R-:W-:Y:S05]  /*f120*/  BSYNC B1 ;  /* 0x0000000000017941 */ /* 0x000fea0003800000 */
.L_x_290:
        /* <DEDUP_REMOVED lines=9> */
.L_x_293:
[----:B------:R-:W-:Y:S05]  /*f1c0*/  BSYNC B1 ;  /* 0x0000000000017941 */ /* 0x000fea0003800000 */
.L_x_292:
[----:B-----5:R-:W-:Y:S01]  /*f1d0*/  HADD2.F32 R11, -RZ, R3.H0_H0 ;  /* 0x20000003ff0b7230 */ /* 0x020fe20000004100 */
[----:B--2---:R-:W-:Y:S01]  /*f1e0*/  IADD3 R10, P3, R158, R8, RZ ;  /* 0x000000089e0a7210 */ /* 0x004fe20007f7e0ff */
[----:B------:R-:W-:Y:S01]  /*f1f0*/  BSSY B1, `(.L_x_294) ;  /* 0x0000009000017945 */ /* 0x000fe20003800000 */
[----:B------:R-:W-:Y:S02]  /*f200*/  ISETP.GT.AND P2, PT, R0, 0x9, P1 ;  /* 0x000000090000780c */ /* 0x000fe40000f44270 */
[----:B------:R-:W-:-:S04]  /*f210*/  FMUL R11, R11, R16 ;  /* 0x000000100b0b7220 */ /* 0x000fc80000400000 */
[----:B------:R-:W-:-:S05]  /*f220*/  FFMA R11, R30, R2, R11 ;  /* 0x000000021e0b7223 */ /* 0x000fca000000000b */
[----:B------:R-:W-:Y:S02]  /*f230*/  F2FP.F16.F32.PACK_AB R14, RZ, R11 ;  /* 0x0000000bff0e723e */ /* 0x000fe400000000ff */
[----:B------:R-:W-:-:S05]  /*f240*/  IADD3.X R11, R156, R9, RZ, P3, !PT ;  /* 0x000000099c0b7210 */ /* 0x000fca0001ffe4ff */
[----:B------:R2:W-:Y:S01]  /*f250*/  @P4 STG.E.U16 desc[UR36][R10.64+0x10], R14 ;  /* 0x0000100e0a004986 */ /* 0x0005e2000c101524 */
[----:B------:R-:W-:Y:S05]  /*f260*/  @!P2 BRA `(.L_x_295) ;  /* 0x000000000004a947 */ /* 0x000fea0003800000 */
[----:B------:R0:W5:Y:S02]  /*f270*/  LDG.E.LTC128B.U16 R3, desc[UR36][R12.64+0x12] ;  /* 0x000012240c037981 */ /* 0x000164000c1e1520 */
.L_x_295:
[----:B------:R-:W-:Y:S05]  /*f280*/  BSYNC B1 ;  /* 0x0000000000017941 */ /* 0x000fea0003800000 */
.L_x_294:
[----:B--2--5:R-:W-:Y:S01]  /*f290*/  HADD2.F32 R11, -RZ, R3.H0_H0 ;  /* 0x20000003ff0b7230 */ /* 0x024fe20000004100 */
[----:B------:R-:W-:Y:S01]  /*f2a0*/  IADD3 R158, P3, P4, R158, R4, R159 ;  /* 0x000000049e9e7210 */ /* 0x000fe20007c7e09f */
[----:B------:R-:W-:Y:S01]  /*f2b0*/  BSSY B1, `(.L_x_296) ;  /* 0x0000009000017945 */ /* 0x000fe20003800000 */
[----:B------:R-:W-:Y:S02]  /*f2c0*/  ISETP.GT.AND P5, PT, R0, 0x10, P0 ;  /* 0x000000100000780c */ /* 0x000fe400007a4270 */
[----:B------:R-:W-:Y:S01]  /*f2d0*/  FMUL R10, R11, R16 ;  /* 0x000000100b0a7220 */ /* 0x000fe20000400000 */
[----:B------:R-:W-:-:S03]  /*f2e0*/  IADD3.X R159, R156, R5, R161, P3, P4 ;  /* 0x000000059c9f7210 */ /* 0x000fc60001fe84a1 */
[----:B------:R-:W-:-:S05]  /*f2f0*/  FFMA R10, R31, R2, R10 ;  /* 0x000000021f0a7223 */ /* 0x000fca000000000a */
[----:B------:R-:W-:-:S05]  /*f300*/  F2FP.F16.F32.PACK_AB R10, RZ, R10 ;  /* 0x0000000aff0a723e */ /* 0x000fca00000000ff */
[----:B------:R2:W-:Y:S01]  /*f310*/  @P2 STG.E.U16 desc[UR36][R158.64+0x12], R10 ;  /* 0x0000120a9e002986 */ /* 0x0005e2000c101524 */
[----:B------:R-:W-:Y:S05]  /*f320*/  @!P5 BRA `(.L_x_297) ;  /* 0x000000000004d947 */ /* 0x000fea0003800000 */
[----:B------:R0:W5:Y:S02]  /*f330*/  LDG.E.LTC128B.U16 R3, desc[UR36][R6.64+0x20] ;  /* 0x0000202406037981 */ /* 0x000164000c1e1520 */
.L_x_297:
[----:B------:R-:W-:Y:S05]  /*f340*/  BSYNC B1 ;  /* 0x0000000000017941 */ /* 0x000fea0003800000 */
.L_x_296:
[----:B-----5:R-:W-:Y:S01]  /*f350*/  HADD2.F32 R5, -RZ, R3.H0_H0 ;  /* 0x20000003ff057230 */ /* 0x020fe20000004100 */
        /* <DEDUP_REMOVED lines=8> */
.L_x_299:
[----:B------:R-:W-:Y:S05]  /*f3e0*/  BSYNC B1 ;  /* 0x0000000000017941 */ /* 0x000fea0003800000 */
.L_x_298:
[----:B0----5:R-:W-:Y:S01]  /*f3f0*/  HADD2.F32 R5, -RZ, R3.H0_H0 ;  /* 0x20000003ff057230 */ /* 0x021fe20000004100 */
        /* <DEDUP_REMOVED lines=8> */
.L_x_301:
[----:B------:R-:W-:Y:S05]  /*f480*/  BSYNC B1 ;  /* 0x0000000000017941 */ /* 0x000fea0003800000 */
.L_x_300:
[----:B-----5:R-:W-:Y:S01]  /*f490*/  HADD2.F32 R5, -RZ, R3.H0_H0 ;  /* 0x20000003ff057230 */ /* 0x020fe20000004100 */
[----:B------:R-:W-:Y:S01]  /*f4a0*/  ISETP.GT.AND P2, PT, R0, 0x11, P1 ;  /* 0x000000110000780c */ /* 0x000fe20000f44270 */
[----:B0-----:R-:W-:Y:S01]  /*f4b0*/  @P3 IMAD.MOV.U32 R4, RZ, RZ, R158 ;  /* 0x000000ffff043224 */ /* 0x001fe200078e009e */
[----:B------:R-:W-:Y:S02]  /*f4c0*/  BSSY B1, `(.L_x_302) ;  /* 0x0000009000017945 */ /* 0x000fe40003800000 */
[----:B------:R-:W-:-:S04]  /*f4d0*/  FMUL R5, R5, R16 ;  /* 0x0000001005057220 */ /* 0x000fc80000400000 */
[----:B------:R-:W-:-:S05]  /*f4e0*/  FFMA R5, R34, R2, R5 ;  /* 0x0000000222057223 */ /* 0x000fca0000000005 */
[----:B------:R-:W-:-:S04]  /*f4f0*/  F2FP.F16.F32.PACK_AB R5, RZ, R5 ;  /* 0x00000005ff05723e */ /* 0x000fc800000000ff */
[----:B--2---:R-:W-:Y:S01]  /*f500*/  PRMT R10, R5, 0x7610, R10 ;  /* 0x00007610050a7816 */ /* 0x004fe2000000000a */
[----:B------:R-:W-:-:S05]  /*f510*/  @P3 IMAD.MOV.U32 R5, RZ, RZ, R159 ;  /* 0x000000ffff053224 */ /* 0x000fca00078e009f */
[----:B------:R0:W-:Y:S01]  /*f520*/  @P3 STG.E.U16 desc[UR36][R4.64+0x20], R10 ;  /* 0x0000200a04003986 */ /* 0x0001e2000c101524 */
[----:B------:R-:W-:Y:S05]  /*f530*/  @!P2 BRA `(.L_x_303) ;  /* 0x000000000004a947 */ /* 0x000fea0003800000 */
[----:B------:R2:W5:Y:S02]  /*f540*/  LDG.E.LTC128B.U16 R3, desc[UR36][R12.64+0x22] ;  /* 0x000022240c037981 */ /* 0x000564000c1e1520 */
.L_x_303:
[----:B------:R-:W-:Y:S05]  /*f550*/  BSYNC B1 ;  /* 0x0000000000017941 */ /* 0x000fea0003800000 */
.L_x_302:
[----:B0----5:R-:W-:Y:S01]  /*f560*/  HADD2.F32 R5, -RZ, R3.H0_H0 ;  /* 0x20000003ff057230 */ /* 0x021fe20000004100 */
[----:B------:R-:W-:Y:S01]  /*f570*/  ISETP.GT.AND P3, PT, R0, 0x18, P0 ;  /* 0x000000180000780c */ /* 0x000fe20000764270 */
[----:B------:R-:W-:Y:S03]  /*f580*/  BSSY B1, `(.L_x_304) ;  /* 0x000000a000017945 */ /* 0x000fe60003800000 */
[----:B------:R-:W-:Y:S01]  /*f590*/  FMUL R4, R5, R16 ;  /* 0x0000001005047220 */ /* 0x000fe20000400000 */
[----:B------:R-:W-:-:S03]  /*f5a0*/  @P2 IMAD.MOV.U32 R5, RZ, RZ, R159 ;  /* 0x000000ffff052224 */ /* 0x000fc600078e009f */
[----:B------:R-:W-:-:S05]  /*f5b0*/  FFMA R4, R35, R2, R4 ;  /* 0x0000000223047223 */ /* 0x000fca0000000004 */
[----:B------:R-:W-:-:S04]  /*f5c0*/  F2FP.F16.F32.PACK_AB R4, RZ, R4 ;  /* 0x00000004ff04723e */ /* 0x000fc800000000ff */
[----:B------:R-:W-:Y:S02]  /*f5d0*/  PRMT R10, R4, 0x7610, R10 ;  /* 0x00007610040a7816 */ /* 0x000fe4000000000a */
[----:B------:R-:W-:-:S05]  /*f5e0*/  @P2 MOV R4, R158 ;  /* 0x0000009e00042202 */ /* 0x000fca0000000f00 */
[----:B------:R0:W-:Y:S01]  /*f5f0*/  @P2 STG.E.U16 desc[UR36][R4.64+0x22], R10 ;  /* 0x0000220a04002986 */ /* 0x0001e2000c101524 */
[----:B------:R-:W-:Y:S05]  /*f600*/  @!P3 BRA `(.L_x_305) ;  /* 0x000000000004b947 */ /* 0x000fea0003800000 */
[----:B------:R0:W5:Y:S02]  /*f610*/  LDG.E.LTC128B.U16 R3, desc[UR36][R6.64+0x30] ;  /* 0x0000302406037981 */ /* 0x000164000c1e1520 */
.L_x_305:
[----:B------:R-:W-:Y:S05]  /*f620*/  BSYNC B1 ;  /* 0x0000000000017941 */ /* 0x000fea0003800000 */
.L_x_304:
        /* <DEDUP_REMOVED lines=9> */
.L_x_307:
[----:B------:R-:W-:Y:S05]  /*f6c0*/  BSYNC B1 ;  /* 0x0000000000017941 */ /* 0x000fea0003800000 */
.L_x_306:
        /* <DEDUP_REMOVED lines=9> */
.L_x_309:
[----:B------:R-:W-:Y:S05]  /*f760*/  BSYNC B1 ;  /* 0x0000000000017941 */ /* 0x000fea0003800000 */
.L_x_308:
[----:B-----5:R-:W-:Y:S01]  /*f770*/  HADD2.F32 R5, -RZ, R3.H0_H0 ;  /* 0x20000003ff057230 */ /* 0x020fe20000004100 */
[----:B------:R-:W-:Y:S01]  /*f780*/  ISETP.GT.AND P2, PT, R0, 0x19, P1 ;  /* 0x000000190000780c */ /* 0x000fe20000f44270 */
[----:B0-----:R-:W-:Y:S01]  /*f790*/  @P3 IMAD.MOV.U32 R4, RZ, RZ, R158 ;  /* 0x000000ffff043224 */ /* 0x001fe200078e009e */
[----:B------:R-:W-:Y:S02]  /*f7a0*/  BSSY B1, `(.L_x_310) ;  /* 0x0000009000017945 */ /* 0x000fe40003800000 */
[----:B------:R-:W-:-:S04]  /*f7b0*/  FMUL R5, R5, R16 ;  /* 0x0000001005057220 */ /* 0x000fc80000400000 */
[----:B------:R-:W-:-:S05]  /*f7c0*/  FFMA R5, R38, R2, R5 ;  /* 0x0000000226057223 */ /* 0x000fca0000000005 */
[----:B------:R-:W-:-:S04]  /*f7d0*/  F2FP.F16.F32.PACK_AB R5, RZ, R5 ;  /* 0x00000005ff05723e */ /* 0x000fc800000000ff */
[----:B------:R-:W-:Y:S02]  /*f7e0*/  PRMT R10, R5, 0x7610, R10 ;  /* 0x00007610050a7816 */ /* 0x000fe4000000000a */
[----:B------:R-:W-:-:S05]  /*f7f0*/  @P3 MOV R5, R159 ;  /* 0x0000009f00053202 */ /* 0x000fca0000000f00 */
[----:B------:R0:W-:Y:S01]  /*f800*/  @P3 STG.E.U16 desc[UR36][R4.64+0x30], R10 ;  /* 0x0000300a04003986 */ /* 0x0001e2000c101524 */
[----:B------:R-:W-:Y:S05]  /*f810*/  @!P2 BRA `(.L_x_311) ;  /* 0x000000000004a947 */ /* 0x000fea0003800000 */
[----:B------:R0:W5:Y:S02]  /*f820*/  LDG.E.LTC128B.U16 R3, desc[UR36][R12.64+0x32] ;  /* 0x000032240c037981 */ /* 0x000164000c1e1520 */
.L_x_311:
[----:B------:R-:W-:Y:S05]  /*f830*/  BSYNC B1 ;  /* 0x0000000000017941 */ /* 0x000fea0003800000 */
.L_x_310:
[----:B0----5:R-:W-:Y:S01]  /*f840*/  HADD2.F32 R5, -RZ, R3.H0_H0 ;  /* 0x20000003ff057230 */ /* 0x021fe20000004100 */
[----:B------:R-:W-:Y:S01]  /*f850*/  ISETP.GT.AND P3, PT, R0, 0x20, P0 ;  /* 0x000000200000780c */ /* 0x000fe20000764270 */
[----:B------:R-:W-:Y:S03]  /*f860*/  BSSY B1, `(.L_x_312) ;  /* 0x000000a000017945 */ /* 0x000fe60003800000 */
[----:B------:R-:W-:Y:S01]  /*f870*/  FMUL R4, R5, R16 ;  /* 0x0000001005047220 */ /* 0x000fe20000400000 */
[----:B------:R-:W-:-:S03]  /*f880*/  @P2 IMAD.MOV.U32 R5, RZ, RZ, R159 ;  /* 0x000000ffff052224 */ /* 0x000fc600078e009f */
[----:B------:R-:W-:-:S05]  /*f890*/  FFMA R4, R39, R2, R4 ;  /* 0x0000000227047223 */ /* 0x000fca0000000004 */
[----:B------:R-:W-:-:S04]  /*f8a0*/  F2FP.F16.F32.PACK_AB R4, RZ, R4 ;  /* 0x00000004ff04723e */ /* 0x000fc800000000ff */
[----:B------:R-:W-:Y:S01]  /*f8b0*/  PRMT R10, R4, 0x7610, R10 ;  /* 0x00007610040a7816 */ /* 0x000fe2000000000a */
[----:B------:R-:W-:-:S05]  /*f8c0*/  @P2 IMAD.MOV.U32 R4, RZ, RZ, R158 ;  /* 0x000000ffff042224 */ /* 0x000fca00078e009e */
[----:B------:R0:W-:Y:S01]  /*f8d0*/  @P2 STG.E.U16 desc[UR36][R4.64+0x32], R10 ;  /* 0x0000320a04002986 */ /* 0x0001e2000c101524 */
[----:B------:R-:W-:Y:S05]  /*f8e0*/  @!P3 BRA `(.L_x_313) ;  /* 0x000000000004b947 */ /* 0x000fea0003800000 */
[----:B------:R0:W5:Y:S02]  /*f8f0*/  LDG.E.LTC128B.U16 R3, desc[UR36][R6.64+0x40] ;  /* 0x0000402406037981 */ /* 0x000164000c1e1520 */
.L_x_313:
[----:B------:R-:W-:Y:S05]  /*f900*/  BSYNC B1 ;  /* 0x0000000000017941 */ /* 0x000fea0003800000 */
.L_x_312:
        /* <DEDUP_REMOVED lines=9> */
.L_x_315:
[----:B------:R-:W-:Y:S05]  /*f9a0*/  BSYNC B1 ;  /* 0x0000000000017941 */ /* 0x000fea0003800000 */
.L_x_314:
        /* <DEDUP_REMOVED lines=9> */
.L_x_317:
[----:B------:R-:W-:Y:S05]  /*fa40*/  BSYNC B1 ;  /* 0x0000000000017941 */ /* 0x000fea0003800000 */
.L_x_316:
[----:B-----5:R-:W-:Y:S01]  /*fa50*/  HADD2.F32 R5, -RZ, R3.H0_H0 ;  /* 0x20000003ff057230 */ /* 0x020fe20000004100 */
[----:B0-----:R-:W-:Y:S01]  /*fa60*/  @P3 MOV R4, R158 ;  /* 0x0000009e00043202 */ /* 0x001fe20000000f00 */
[----:B------:R-:W-:Y:S01]  /*fa70*/  BSSY B1, `(.L_x_318) ;  /* 0x000000a000017945 */ /* 0x000fe20003800000 */
[----:B------:R-:W-:Y:S02]  /*fa80*/  ISETP.GT.AND P2, PT, R0, 0x21, P1 ;  /* 0x000000210000780c */ /* 0x000fe40000f44270 */
[----:B------:R-:W-:-:S04]  /*fa90*/  FMUL R5, R5, R16 ;  /* 0x0000001005057220 */ /* 0x000fc80000400000 */
[----:B------:R-:W-:-:S05]  /*faa0*/  FFMA R5, R42, R2, R5 ;  /* 0x000000022a057223 */ /* 0x000fca0000000005 */
[----:B------:R-:W-:-:S04]  /*fab0*/  F2FP.F16.F32.PACK_AB R5, RZ, R5 ;  /* 0x00000005ff05723e */ /* 0x000fc800000000ff */
[----:B------:R-:W-:Y:S01]  /*fac0*/  PRMT R10, R5, 0x7610, R10 ;  /* 0x00007610050a7816 */ /* 0x000fe2000000000a */
[----:B------:R-:W-:-:S05]  /*fad0*/  @P3 IMAD.MOV.U32 R5, RZ, RZ, R159 ;  /* 0x000000ffff053224 */ /* 0x000fca00078e009f */
[----:B------:R0:W-:Y:S01]  /*fae0*/  @P3 STG.E.U16 desc[UR36][R4.64+0x40], R10 ;  /* 0x0000400a04003986 */ /* 0x0001e2000c101524 */
[----:B------:R-:W-:Y:S05]  /*faf0*/  @!P2 BRA `(.L_x_319) ;  /* 0x000000000004a947 */ /* 0x000fea0003800000 */
[----:B------:R0:W5:Y:S02]  /*fb00*/  LDG.E.LTC128B.U16 R3, desc[UR36][R12.64+0x42] ;  /* 0x000042240c037981 */ /* 0x000164000c1e1520 */
.L_x_319:
[----:B------:R-:W-:Y:S05]  /*fb10*/  BSYNC B1 ;  /* 0x0000000000017941 */ /* 0x000fea0003800000 */
.L_x_318:
[----:B0----5:R-:W-:Y:S01]  /*fb20*/  HADD2.F32 R5, -RZ, R3.H0_H0 ;  /* 0x20000003ff057230 */ /* 0x021fe20000004100 */
[----:B------:R-:W-:Y:S01]  /*fb30*/  ISETP.GT.AND P3, PT, R0, 0x28, P0 ;  /* 0x000000280000780c */ /* 0x000fe20000764270 */
[----:B------:R-:W-:Y:S03]  /*fb40*/  BSSY B1, `(.L_x_320) ;  /* 0x000000a000017945 */ /* 0x000fe60003800000 */
[----:B------:R-:W-:Y:S01]  /*fb50*/  FMUL R4, R5, R16 ;  /* 0x0000001005047220 */ /* 0x000fe20000400000 */
[----:B------:R-:W-:-:S03]  /*fb60*/  @P2 MOV R5, R159 ;  /* 0x0000009f00052202 */ /* 0x000fc60000000f00 */
[----:B------:R-:W-:-:S05]  /*fb70*/  FFMA R4, R43, R2, R4 ;  /* 0x000000022b047223 */ /* 0x000fca0000000004 */
[----:B------:R-:W-:-:S04]  /*fb80*/  F2FP.F16.F32.PACK_AB R4, RZ, R4 ;  /* 0x00000004ff04723e */ /* 0x000fc800000000ff */
[----:B------:R-:W-:Y:S01]  /*fb90*/  PRMT R10, R4, 0x7610, R10 ;  /* 0x00007610040a7816 */ /* 0x000fe2000000000a */
[----:B------:R-:W-:-:S05]  /*fba0*/  @P2 IMAD.MOV.U32 R4, RZ, RZ, R158 ;  /* 0x000000ffff042224 */ /* 0x000fca00078e009e */
[----:B------:R0:W-:Y:S01]  /*fbb0*/  @P2 STG.E.U16 desc[UR36][R4.64+0x42], R10 ;  /* 0x0000420a04002986 */ /* 0x0001e2000c101524 */
[----:B------:R-:W-:Y:S05]  /*fbc0*/  @!P3 BRA `(.L_x_321) ;  /* 0x000000000004b947 */ /* 0x000fea0003800000 */
[----:B------:R0:W5:Y:S02]  /*fbd0*/  LDG.E.LTC128B.U16 R3, desc[UR36][R6.64+0x50] ;  /* 0x0000502406037981 */ /* 0x000164000c1e1520 */
.L_x_321:
[----:B------:R-:W-:Y:S05]  /*fbe0*/  BSYNC B1 ;  /* 0x0000000000017941 */ /* 0x000fea0003800000 */
.L_x_320:
        /* <DEDUP_REMOVED lines=9> */
.L_x_323:
[----:B------:R-:W-:Y:S05]  /*fc80*/  BSYNC B1 ;  /* 0x0000000000017941 */ /* 0x000fea0003800000 */
.L_x_322:
        /* <DEDUP_REMOVED lines=9> */
.L_x_325:
[----:B------:R-:W-:Y:S05]  /*fd20*/  BSYNC B1 ;  /* 0x0000000000017941 */ /* 0x000fea0003800000 */
.L_x_324:
[----:B-----5:R-:W-:Y:S01]  /*fd30*/  HADD2.F32 R5, -RZ, R3.H0_H0 ;  /* 0x20000003ff057230 */ /* 0x020fe20000004100 */
[----:B------:R-:W-:Y:S01]  /*fd40*/  ISETP.GT.AND P2, PT, R0, 0x29, P1 ;  /* 0x000000290000780c */ /* 0x000fe20000f44270 */
[----:B0-----:R-:W-:Y:S01]  /*fd50*/  @P3 IMAD.MOV.U32 R4, RZ, RZ, R158 ;  /* 0x000000ffff043224 */ /* 0x001fe200078e009e */
[----:B------:R-:W-:Y:S02]  /*fd60*/  BSSY B1, `(.L_x_326) ;  /* 0x0000009000017945 */ /* 0x000fe40003800000 */
        /* <DEDUP_REMOVED lines=8> */
.L_x_327:
[----:B------:R-:W-:Y:S05]  /*fdf0*/  BSYNC B1 ;  /* 0x0000000000017941 */ /* 0x000fea0003800000 */
.L_x_326:
        /* <DEDUP_REMOVED lines=12> */
.L_x_329:
[----:B------:R-:W-:Y:S05]  /*fec0*/  BSYNC B1 ;  /* 0x0000000000017941 */ /* 0x000fea0003800000 */
.L_x_328:
        /* <DEDUP_REMOVED lines=9> */
.L_x_331:
[----:B------:R-:W-:Y:S05]  /*ff60*/  BSYNC B1 ;  /* 0x0000000000017941 */ /* 0x000fea0003800000 */
.L_x_330:
        /* <DEDUP_REMOVED lines=9> */
.L_x_333:
[----:B------:R-:W-:Y:S05]  /*10000*/  BSYNC B1 ;  /* 0x0000000000017941 */ /* 0x000fea0003800000 */
.L_x_332:
        /* <DEDUP_REMOVED lines=12> */
.L_x_335:
[----:B------:R-:W-:Y:S05]  /*100d0*/  BSYNC B1 ;  /* 0x0000000000017941 */ /* 0x000fea0003800000 */
.L_x_334:
        /* <DEDUP_REMOVED lines=12> */
.L_x_337:
[----:B------:R-:W-:Y:S05]  /*101a0*/  BSYNC B1 ;  /* 0x0000000000017941 */ /* 0x000fea0003800000 */
.L_x_336:
        /* <DEDUP_REMOVED lines=9> */
.L_x_339:
[----:B------:R-:W-:Y:S05]  /*10240*/  BSYNC B1 ;  /* 0x0000000000017941 */ /* 0x000fea0003800000 */
.L_x_338:
        /* <DEDUP_REMOVED lines=9> */
.L_x_341:
[----:B------:R-:W-:Y:S05]  /*102e0*/  BSYNC B1 ;  /* 0x0000000000017941 */ /* 0x000fea0003800000 */
.L_x_340:
        /* <DEDUP_REMOVED lines=12> */
.L_x_343:
[----:B------:R-:W-:Y:S05]  /*103b0*/  BSYNC B1 ;  /* 0x0000000000017941 */ /* 0x000fea0003800000 */
.L_x_342:
        /* <DEDUP_REMOVED lines=12> */
.L_x_345:
[----:B------:R-:W-:Y:S05]  /*10480*/  BSYNC B1 ;  /* 0x0000000000017941 */ /* 0x000fea0003800000 */
.L_x_344:
        /* <DEDUP_REMOVED lines=9> */
.L_x_347:
[----:B------:R-:W-:Y:S05]  /*10520*/  BSYNC B1 ;  /* 0x0000000000017941 */ /* 0x000fea0003800000 */
.L_x_346:
        /* <DEDUP_REMOVED lines=9> */
.L_x_349:
[----:B------:R-:W-:Y:S05]  /*105c0*/  BSYNC B1 ;  /* 0x0000000000017941 */ /* 0x000fea0003800000 */
.L_x_348:
        /* <DEDUP_REMOVED lines=12> */
.L_x_351:
[----:B------:R-:W-:Y:S05]  /*10690*/  BSYNC B1 ;  /* 0x0000000000017941 */ /* 0x000fea0003800000 */
.L_x_350:
        /* <DEDUP_REMOVED lines=12> */
.L_x_353:
[----:B------:R-:W-:Y:S05]  /*10760*/  BSYNC B1 ;  /* 0x0000000000017941 */ /* 0x000fea0003800000 */
.L_x_352:
        /* <DEDUP_REMOVED lines=9> */
.L_x_355:
[----:B------:R-:W-:Y:S05]  /*10800*/  BSYNC B1 ;  /* 0x0000000000017941 */ /* 0x000fea0003800000 */
.L_x_354:
        /* <DEDUP_REMOVED lines=9> */
.L_x_357:
[----:B------:R-:W-:Y:S05]  /*108a0*/  BSYNC B1 ;  /* 0x0000000000017941 */ /* 0x000fea0003800000 */
.L_x_356:
        /* <DEDUP_REMOVED lines=12> */
.L_x_359:
[----:B------:R-:W-:Y:S05]  /*10970*/  BSYNC B1 ;  /* 0x0000000000017941 */ /* 0x000fea0003800000 */
.L_x_358:
        /* <DEDUP_REMOVED lines=12> */
.L_x_361:
[----:B------:R-:W-:Y:S05]  /*10a40*/  BSYNC B1 ;  /* 0x0000000000017941 */ /* 0x000fea0003800000 */
.L_x_360:
        /* <DEDUP_REMOVED lines=9> */
.L_x_363:
[----:B------:R-:W-:Y:S05]  /*10ae0*/  BSYNC B1 ;  /* 0x0000000000017941 */ /* 0x000fea0003800000 */
.L_x_362:
        /* <DEDUP_REMOVED lines=9> */
.L_x_365:
[----:B------:R-:W-:Y:S05]  /*10b80*/  BSYNC B1 ;  /* 0x0000000000017941 */ /* 0x000fea0003800000 */
.L_x_364:
        /* <DEDUP_REMOVED lines=12> */
.L_x_367:
[----:B------:R-:W-:Y:S05]  /*10c50*/  BSYNC B1 ;  /* 0x0000000000017941 */ /* 0x000fea0003800000 */
.L_x_366:
        /* <DEDUP_REMOVED lines=12> */
.L_x_369:
[----:B------:R-:W-:Y:S05]  /*10d20*/  BSYNC B1 ;  /* 0x0000000000017941 */ /* 0x000fea0003800000 */
.L_x_368:
        /* <DEDUP_REMOVED lines=9> */
.L_x_371:
[----:B------:R-:W-:Y:S05]  /*10dc0*/  BSYNC B1 ;  /* 0x0000000000017941 */ /* 0x000fea0003800000 */
.L_x_370:
        /* <DEDUP_REMOVED lines=9> */
.L_x_373:
[----:B------:R-:W-:Y:S05]  /*10e60*/  BSYNC B1 ;  /* 0x0000000000017941 */ /* 0x000fea0003800000 */
.L_x_372:
        /* <DEDUP_REMOVED lines=12> */
.L_x_375:
[----:B------:R-:W-:Y:S05]  /*10f30*/  BSYNC B1 ;  /* 0x0000000000017941 */ /* 0x000fea0003800000 */
.L_x_374:
        /* <DEDUP_REMOVED lines=12> */
.L_x_377:
[----:B------:R-:W-:Y:S05]  /*11000*/  BSYNC B1 ;  /* 0x0000000000017941 */ /* 0x000fea0003800000 */
.L_x_376:
        /* <DEDUP_REMOVED lines=9> */
.L_x_379:
[----:B------:R-:W-:Y:S05]  /*110a0*/  BSYNC B1 ;  /* 0x0000000000017941 */ /* 0x000fea0003800000 */
.L_x_378:
        /* <DEDUP_REMOVED lines=9> */
.L_x_381:
[----:B------:R-:W-:Y:S05]  /*11140*/  BSYNC B1 ;  /* 0x0000000000017941 */ /* 0x000fea0003800000 */
.L_x_380:
        /* <DEDUP_REMOVED lines=12> */
.L_x_383:
[----:B------:R-:W-:Y:S05]  /*11210*/  BSYNC B1 ;  /* 0x0000000000017941 */ /* 0x000fea0003800000 */
.L_x_382:
        /* <DEDUP_REMOVED lines=12> */
.L_x_385:
[----:B------:R-:W-:Y:S05]  /*112e0*/  BSYNC B1 ;  /* 0x0000000000017941 */ /* 0x000fea0003800000 */
.L_x_384:
        /* <DEDUP_REMOVED lines=9> */
.L_x_387:
[----:B------:R-:W-:Y:S05]  /*11380*/  BSYNC B1 ;  /* 0x0000000000017941 */ /* 0x000fea0003800000 */
.L_x_386:
        /* <DEDUP_REMOVED lines=9> */
.L_x_389:
[----:B------:R-:W-:Y:S05]  /*11420*/  BSYNC B1 ;  /* 0x0000000000017941 */ /* 0x000fea0003800000 */
.L_x_388:
        /* <DEDUP_REMOVED lines=12> */
.L_x_391:
[----:B------:R-:W-:Y:S05]  /*114f0*/  BSYNC B1 ;  /* 0x0000000000017941 */ /* 0x000fea0003800000 */
.L_x_390:
        /* <DEDUP_REMOVED lines=12> */
.L_x_393:
[----:B------:R-:W-:Y:S05]  /*115c0*/  BSYNC B1 ;  /* 0x0000000000017941 */ /* 0x000fea0003800000 */
.L_x_392:
        /* <DEDUP_REMOVED lines=9> */
.L_x_395:
[----:B------:R-:W-:Y:S05]  /*11660*/  BSYNC B1 ;  /* 0x0000000000017941 */ /* 0x000fea0003800000 */
.L_x_394:
        /* <DEDUP_REMOVED lines=9> */
.L_x_397:
[----:B------:R-:W-:Y:S05]  /*11700*/  BSYNC B1 ;  /* 0x0000000000017941 */ /* 0x000fea0003800000 */
.L_x_396:
        /* <DEDUP_REMOVED lines=12> */
.L_x_399:
[----:B------:R-:W-:Y:S05]  /*117d0*/  BSYNC B1 ;  /* 0x0000000000017941 */ /* 0x000fea0003800000 */
.L_x_398:
        /* <DEDUP_REMOVED lines=12> */
.L_x_401:
[----:B------:R-:W-:Y:S05]  /*118a0*/  BSYNC B1 ;  /* 0x0000000000017941 */ /* 0x000fea0003800000 */
.L_x_400:
        /* <DEDUP_REMOVED lines=9> */
.L_x_403:
[----:B------:R-:W-:Y:S05]  /*11940*/  BSYNC B1 ;  /* 0x0000000000017941 */ /* 0x000fea0003800000 */
.L_x_402:
        /* <DEDUP_REMOVED lines=9> */
.L_x_405:
[----:B------:R-:W-:Y:S05]  /*119e0*/  BSYNC B1 ;  /* 0x0000000000017941 */ /* 0x000fea0003800000 */
.L_x_404:
        /* <DEDUP_REMOVED lines=12> */
.L_x_407:
[----:B------:R-:W-:Y:S05]  /*11ab0*/  BSYNC B1 ;  /* 0x0000000000017941 */ /* 0x000fea0003800000 */
.L_x_406:
        /* <DEDUP_REMOVED lines=12> */
.L_x_409:
[----:B------:R-:W-:Y:S05]  /*11b80*/  BSYNC B1 ;  /* 0x0000000000017941 */ /* 0x000fea0003800000 */
.L_x_408:
        /* <DEDUP_REMOVED lines=9> */
.L_x_411:
[----:B------:R-:W-:Y:S05]  /*11c20*/  BSYNC B1 ;  /* 0x0000000000017941 */ /* 0x000fea0003800000 */
.L_x_410:
        /* <DEDUP_REMOVED lines=9> */
.L_x_413:
[----:B------:R-:W-:Y:S05]  /*11cc0*/  BSYNC B1 ;  /* 0x0000000000017941 */ /* 0x000fea0003800000 */
.L_x_412:
        /* <DEDUP_REMOVED lines=12> */
.L_x_415:
[----:B------:R-:W-:Y:S05]  /*11d90*/  BSYNC B1 ;  /* 0x0000000000017941 */ /* 0x000fea0003800000 */
.L_x_414:
        /* <DEDUP_REMOVED lines=12> */
.L_x_417:
[----:B------:R-:W-:Y:S05]  /*11e60*/  BSYNC B1 ;  /* 0x0000000000017941 */ /* 0x000fea0003800000 */
.L_x_416:
        /* <DEDUP_REMOVED lines=9> */
.L_x_419:
[----:B------:R-:W-:Y:S05]  /*11f00*/  BSYNC B1 ;  /* 0x0000000000017941 */ /* 0x000fea0003800000 */
.L_x_418:
        /* <DEDUP_REMOVED lines=9> */
.L_x_421:
[----:B------:R-:W-:Y:S05]  /*11fa0*/  BSYNC B1 ;  /* 0x0000000000017941 */ /* 0x000fea0003800000 */
.L_x_420:
        /* <DEDUP_REMOVED lines=12> */
.L_x_423:
[----:B------:R-:W-:Y:S05]  /*12070*/  BSYNC B1 ;  /* 0x0000000000017941 */ /* 0x000fea0003800000 */
.L_x_422:
        /* <DEDUP_REMOVED lines=12> */
.L_x_425:
[----:B------:R-:W-:Y:S05]  /*12140*/  BSYNC B1 ;  /* 0x0000000000017941 */ /* 0x000fea0003800000 */
.L_x_424:
        /* <DEDUP_REMOVED lines=9> */
.L_x_427:
[----:B------:R-:W-:Y:S05]  /*121e0*/  BSYNC B1 ;  /* 0x0000000000017941 */ /* 0x000fea0003800000 */
.L_x_426:
        /* <DEDUP_REMOVED lines=9> */
.L_x_429:
[----:B------:R-:W-:Y:S05]  /*12280*/  BSYNC B1 ;  /* 0x0000000000017941 */ /* 0x000fea0003800000 */
.L_x_428:
        /* <DEDUP_REMOVED lines=12> */
.L_x_431:
[----:B------:R-:W-:Y:S05]  /*12350*/  BSYNC B1 ;  /* 0x0000000000017941 */ /* 0x000fea0003800000 */
.L_x_430:
        /* <DEDUP_REMOVED lines=12> */
.L_x_433:
[----:B------:R-:W-:Y:S05]  /*12420*/  BSYNC B1 ;  /* 0x0000000000017941 */ /* 0x000fea0003800000 */
.L_x_432:
        /* <DEDUP_REMOVED lines=9> */
.L_x_435:
[----:B------:R-:W-:Y:S05]  /*124c0*/  BSYNC B1 ;  /* 0x0000000000017941 */ /* 0x000fea0003800000 */
.L_x_434:
        /* <DEDUP_REMOVED lines=9> */
.L_x_437:
[----:B------:R-:W-:Y:S05]  /*12560*/  BSYNC B1 ;  /* 0x0000000000017941 */ /* 0x000fea0003800000 */
.L_x_436:
        /* <DEDUP_REMOVED lines=12> */
.L_x_439:
[----:B------:R-:W-:Y:S05]  /*12630*/  BSYNC B1 ;  /* 0x0000000000017941 */ /* 0x000fea0003800000 */
.L_x_438:
        /* <DEDUP_REMOVED lines=12> */
.L_x_441:
[----:B------:R-:W-:Y:S05]  /*12700*/  BSYNC B1 ;  /* 0x0000000000017941 */ /* 0x000fea0003800000 */
.L_x_440:
        /* <DEDUP_REMOVED lines=9> */
.L_x_443:
[----:B------:R-:W-:Y:S05]  /*127a0*/  BSYNC B1 ;  /* 0x0000000000017941 */ /* 0x000fea0003800000 */
.L_x_442:
        /* <DEDUP_REMOVED lines=9> */
.L_x_445:
[----:B------:R-:W-:Y:S05]  /*12840*/  BSYNC B1 ;  /* 0x0000000000017941 */ /* 0x000fea0003800000 */
.L_x_444:
        /* <DEDUP_REMOVED lines=12> */
.L_x_447:
[----:B------:R-:W-:Y:S05]  /*12910*/  BSYNC B1 ;  /* 0x0000000000017941 */ /* 0x000fea0003800000 */
.L_x_446:
        /* <DEDUP_REMOVED lines=12> */
.L_x_449:
[----:B------:R-:W-:Y:S05]  /*129e0*/  BSYNC B1 ;  /* 0x0000000000017941 */ /* 0x000fea0003800000 */
.L_x_448:
        /* <DEDUP_REMOVED lines=9> */
.L_x_451:
[----:B------:R-:W-:Y:S05]  /*12a80*/  BSYNC B1 ;  /* 0x0000000000017941 */ /* 0x000fea0003800000 */
.L_x_450:
        /* <DEDUP_REMOVED lines=9> */
.L_x_453:
[----:B------:R-:W-:Y:S05]  /*12b20*/  BSYNC B1 ;  /* 0x0000000000017941 */ /* 0x000fea0003800000 */
.L_x_452:
        /* <DEDUP_REMOVED lines=12> */
.L_x_455:
[----:B------:R-:W-:Y:S05]  /*12bf0*/  BSYNC B1 ;  /* 0x0000000000017941 */ /* 0x000fea0003800000 */
.L_x_454:
        /* <DEDUP_REMOVED lines=12> */
.L_x_457:
[----:B------:R-:W-:Y:S05]  /*12cc0*/  BSYNC B1 ;  /* 0x0000000000017941 */ /* 0x000fea0003800000 */
.L_x_456:
        /* <DEDUP_REMOVED lines=9> */
.L_x_459:
[----:B------:R-:W-:Y:S05]  /*12d60*/  BSYNC B1 ;  /* 0x0000000000017941 */ /* 0x000fea0003800000 */
.L_x_458:
        /* <DEDUP_REMOVED lines=9> */
.L_x_461:
[----:B------:R-:W-:Y:S05]  /*12e00*/  BSYNC B1 ;  /* 0x0000000000017941 */ /* 0x000fea0003800000 */
.L_x_460:
        /* <DEDUP_REMOVED lines=12> */
.L_x_463:
[----:B------:R-:W-:Y:S05]  /*12ed0*/  BSYNC B1 ;  /* 0x0000000000017941 */ /* 0x000fea0003800000 */
.L_x_462:
        /* <DEDUP_REMOVED lines=12> */
.L_x_465:
[----:B------:R-:W-:Y:S05]  /*12fa0*/  BSYNC B1 ;  /* 0x0000000000017941 */ /* 0x000fea0003800000 */
.L_x_464:
        /* <DEDUP_REMOVED lines=9> */
.L_x_467:
[----:B------:R-:W-:Y:S05]  /*13040*/  BSYNC B1 ;  /* 0x0000000000017941 */ /* 0x000fea0003800000 */
.L_x_466:
        /* <DEDUP_REMOVED lines=9> */
.L_x_469:
[----:B------:R-:W-:Y:S05]  /*130e0*/  BSYNC B1 ;  /* 0x0000000000017941 */ /* 0x000fea0003800000 */
.L_x_468:
        /* <DEDUP_REMOVED lines=12> */
.L_x_471:
[----:B------:R-:W-:Y:S05]  /*131b0*/  BSYNC B1 ;  /* 0x0000000000017941 */ /* 0x000fea0003800000 */
.L_x_470:
        /* <DEDUP_REMOVED lines=12> */
.L_x_473:
[----:B------:R-:W-:Y:S05]  /*13280*/  BSYNC B1 ;  /* 0x0000000000017941 */ /* 0x000fea0003800000 */
.L_x_472:
        /* <DEDUP_REMOVED lines=9> */
.L_x_475:
[----:B------:R-:W-:Y:S05]  /*13320*/  BSYNC B1 ;  /* 0x0000000000017941 */ /* 0x000fea0003800000 */
.L_x_474:
        /* <DEDUP_REMOVED lines=9> */
.L_x_477:
[----:B------:R-:W-:Y:S05]  /*133c0*/  BSYNC B1 ;  /* 0x0000000000017941 */ /* 0x000fea0003800000 */
.L_x_476:
        /* <DEDUP_REMOVED lines=12> */
.L_x_479:
[----:B------:R-:W-:Y:S05]  /*13490*/  BSYNC B1 ;  /* 0x0000000000017941 */ /* 0x000fea0003800000 */
.L_x_478:
        /* <DEDUP_REMOVED lines=12> */
.L_x_481:
[----:B------:R-:W-:Y:S05]  /*13560*/  BSYNC B1 ;  /* 0x0000000000017941 */ /* 0x000fea0003800000 */
.L_x_480:
        /* <DEDUP_REMOVED lines=9> */
.L_x_483:
[----:B------:R-:W-:Y:S05]  /*13600*/  BSYNC B1 ;  /* 0x0000000000017941 */ /* 0x000fea0003800000 */
.L_x_482:
        /* <DEDUP_REMOVED lines=9> */
.L_x_485:
[----:B------:R-:W-:Y:S05]  /*136a0*/  BSYNC B1 ;  /* 0x0000000000017941 */ /* 0x000fea0003800000 */
.L_x_484:
        /* <DEDUP_REMOVED lines=12> */
.L_x_487:
[----:B------:R-:W-:Y:S05]  /*13770*/  BSYNC B1 ;  /* 0x0000000000017941 */ /* 0x000fea0003800000 */
.L_x_486:
        /* <DEDUP_REMOVED lines=12> */
.L_x_489:
[----:B------:R-:W-:Y:S05]  /*13840*/  BSYNC B1 ;  /* 0x0000000000017941 */ /* 0x000fea0003800000 */
.L_x_488:
        /* <DEDUP_REMOVED lines=9> */
.L_x_491:
[----:B------:R-:W-:Y:S05]  /*138e0*/  BSYNC B1 ;  /* 0x0000000000017941 */ /* 0x000fea0003800000 */
.L_x_490:
        /* <DEDUP_REMOVED lines=9> */
.L_x_493:
[----:B------:R-:W-:Y:S05]  /*13980*/  BSYNC B1 ;  /* 0x0000000000017941 */ /* 0x000fea0003800000 */
.L_x_492:
        /* <DEDUP_REMOVED lines=12> */
.L_x_495:
[----:B------:R-:W-:Y:S05]  /*13a50*/  BSYNC B1 ;  /* 0x0000000000017941 */ /* 0x000fea0003800000 */
.L_x_494:
        /* <DEDUP_REMOVED lines=12> */
.L_x_497:
[----:B------:R-:W-:Y:S05]  /*13b20*/  BSYNC B1 ;  /* 0x0000000000017941 */ /* 0x000fea0003800000 */
.L_x_496:
        /* <DEDUP_REMOVED lines=9> */
.L_x_499:
[----:B------:R-:W-:Y:S05]  /*13bc0*/  BSYNC B1 ;  /* 0x0000000000017941 */ /* 0x000fea0003800000 */
.L_x_498:
        /* <DEDUP_REMOVED lines=9> */
.L_x_501:
[----:B------:R-:W-:Y:S05]  /*13c60*/  BSYNC B1 ;  /* 0x0000000000017941 */ /* 0x000fea0003800000 */
.L_x_500:
        /* <DEDUP_REMOVED lines=12> */
.L_x_503:
[----:B------:R-:W-:Y:S05]  /*13d30*/  BSYNC B1 ;  /* 0x0000000000017941 */ /* 0x000fea0003800000 */
.L_x_502:
        /* <DEDUP_REMOVED lines=12> */
.L_x_505:
[----:B------:R-:W-:Y:S05]  /*13e00*/  BSYNC B1 ;  /* 0x0000000000017941 */ /* 0x000fea0003800000 */
.L_x_504:
        /* <DEDUP_REMOVED lines=9> */
.L_x_507:
[----:B------:R-:W-:Y:S05]  /*13ea0*/  BSYNC B1 ;  /* 0x0000000000017941 */ /* 0x000fea0003800000 */
.L_x_506:
        /* <DEDUP_REMOVED lines=9> */
.L_x_509:
[----:B------:R-:W-:Y:S05]  /*13f40*/  BSYNC B1 ;  /* 0x0000000000017941 */ /* 0x000fea0003800000 */
.L_x_508:
        /* <DEDUP_REMOVED lines=12> */
.L_x_511:
[----:B------:R-:W-:Y:S05]  /*14010*/  BSYNC B1 ;  /* 0x0000000000017941 */ /* 0x000fea0003800000 */
.L_x_510:
        /* <DEDUP_REMOVED lines=12> */
.L_x_513:
[----:B------:R-:W-:Y:S05]  /*140e0*/  BSYNC B1 ;  /* 0x0000000000017941 */ /* 0x000fea0003800000 */
.L_x_512:
        /* <DEDUP_REMOVED lines=9> */
.L_x_515:
[----:B------:R-:W-:Y:S05]  /*14180*/  BSYNC B1 ;  /* 0x0000000000017941 */ /* 0x000fea0003800000 */
.L_x_514:
        /* <DEDUP_REMOVED lines=9> */
.L_x_517:
[----:B------:R-:W-:Y:S05]  /*14220*/  BSYNC B1 ;  /* 0x0000000000017941 */ /* 0x000fea0003800000 */
.L_x_516:
        /* <DEDUP_REMOVED lines=12> */
.L_x_519:
[----:B------:R-:W-:Y:S05]  /*142f0*/  BSYNC B1 ;  /* 0x0000000000017941 */ /* 0x000fea0003800000 */
.L_x_518:
        /* <DEDUP_REMOVED lines=12> */
.L_x_521:
[----:B------:R-:W-:Y:S05]  /*143c0*/  BSYNC B1 ;  /* 0x0000000000017941 */ /* 0x000fea0003800000 */
.L_x_520:
        /* <DEDUP_REMOVED lines=9> */
.L_x_523:
[----:B------:R-:W-:Y:S05]  /*14460*/  BSYNC B1 ;  /* 0x0000000000017941 */ /* 0x000fea0003800000 */
.L_x_522:
        /* <DEDUP_REMOVED lines=9> */
.L_x_525:
[----:B------:R-:W-:Y:S05]  /*14500*/  BSYNC B1 ;  /* 0x0000000000017941 */ /* 0x000fea0003800000 */
.L_x_524:
        /* <DEDUP_REMOVED lines=12> */
.L_x_527:
[----:B------:R-:W-:Y:S05]  /*145d0*/  BSYNC B1 ;  /* 0x0000000000017941 */ /* 0x000fea0003800000 */
.L_x_526:
        /* <DEDUP_REMOVED lines=12> */
.L_x_529:
[----:B------:R-:W-:Y:S05]  /*146a0*/  BSYNC B1 ;  /* 0x0000000000017941 */ /* 0x000fea0003800000 */
.L_x_528:
        /* <DEDUP_REMOVED lines=9> */
.L_x_531:
[----:B------:R-:W-:Y:S05]  /*14740*/  BSYNC B1 ;  /* 0x0000000000017941 */ /* 0x000fea0003800000 */
.L_x_530:
        /* <DEDUP_REMOVED lines=9> */
.L_x_533:
[----:B------:R-:W-:Y:S05]  /*147e0*/  BSYNC B1 ;  /* 0x0000000000017941 */ /* 0x000fea0003800000 */
.L_x_532:
[----:B-----5:R-:W-:Y:S01]  /*147f0*/  HADD2.F32 R5, -RZ, R3.H0_H0 ;  /* 0x20000003ff057230 */ /* 0x020fe20000004100 */
[----:B0-----:R-:W-:Y:S01]  /*14800*/  @P2 MOV R4, R158 ;  /* 0x0000009e00042202 */ /* 0x001fe20000000f00 */
[----:B------:R-:W-:Y:S01]  /*14810*/  BSSY B1, `(.L_x_534) ;  /* 0x000000a000017945 */ /* 0x000fe20003800000 */
[----:B------:R-:W-:Y:S02]  /*14820*/  ISETP.GT.AND P1, PT, R0, 0xf9, P1 ;  /* 0x000000f90000780c */ /* 0x000fe40000f24270 */
[----:B------:R-:W-:-:S04]  /*14830*/  FMUL R5, R5, R16 ;  /* 0x0000001005057220 */ /* 0x000fc80000400000 */
[----:B------:R-:W-:-:S05]  /*14840*/  FFMA R5, R150, R2, R5 ;  /* 0x0000000296057223 */ /* 0x000fca0000000005 */
[----:B------:R-:W-:-:S04]  /*14850*/  F2FP.F16.F32.PACK_AB R5, RZ, R5 ;  /* 0x00000005ff05723e */ /* 0x000fc800000000ff */
[----:B-1--4-:R-:W-:Y:S01]  /*14860*/  PRMT R6, R5, 0x7610, R6 ;  /* 0x0000761005067816 */ /* 0x012fe20000000006 */
[----:B------:R-:W-:-:S05]  /*14870*/  @P2 IMAD.MOV.U32 R5, RZ, RZ, R159 ;  /* 0x000000ffff052224 */ /* 0x000fca00078e009f */
[----:B------:R0:W-:Y:S01]  /*14880*/  @P2 STG.E.U16 desc[UR36][R4.64+0x1f0], R6 ;  /* 0x0001f00604002986 */ /* 0x0001e2000c101524 */
[----:B------:R-:W-:Y:S05]  /*14890*/  @!P1 BRA `(.L_x_535) ;  /* 0x0000000000049947 */ /* 0x000fea0003800000 */
[----:B------:R1:W5:Y:S02]  /*148a0*/  LDG.E.LTC128B.U16 R3, desc[UR36][R12.64+0x1f2] ;  /* 0x0001f2240c037981 */ /* 0x000364000c1e1520 */
.L_x_535:
[----:B------:R-:W-:Y:S05]  /*148b0*/  BSYNC B1 ;  /* 0x0000000000017941 */ /* 0x000fea0003800000 */
.L_x_534:
[----:B------:R-:W-:Y:S05]  /*148c0*/  @!P1 BRA `(.L_x_536) ;  /* 0x0000004c00b09947 */ /* 0x000fea0003800000 */
[----:B-----5:R-:W-:-:S05]  /*148d0*/  HADD2.F32 R3, -RZ, R3.H0_H0 ;  /* 0x20000003ff037230 */ /* 0x020fca0000004100 */
[----:B------:R-:W-:-:S04]  /*148e0*/  FMUL R0, R3, R16 ;  /* 0x0000001003007220 */ /* 0x000fc80000400000 */
[----:B------:R-:W-:-:S05]  /*148f0*/  FFMA R0, R151, R2, R0 ;  /* 0x0000000297007223 */ /* 0x000fca0000000000 */
[----:B------:R-:W-:-:S05]  /*14900*/  F2FP.F16.F32.PACK_AB R0, RZ, R0 ;  /* 0x00000000ff00723e */ /* 0x000fca00000000ff */
[----:B------:R4:W-:Y:S01]  /*14910*/  STG.E.U16 desc[UR36][R158.64+0x1f2], R0 ;  /* 0x0001f2009e007986 */ /* 0x0009e2000c101524 */
[----:B------:R-:W-:Y:S05]  /*14920*/  BRA `(.L_x_536) ;  /* 0x0000004c00987947 */ /* 0x000fea0003800000 */
.L_x_29:
[----:B------:R-:W2:Y:S01]  /*14930*/  LDL.LU R3, [R1] ;  /* 0x0000000001037983 */ /* 0x000ea20000300800 */
[----:B------:R-:W-:-:S03]  /*14940*/  ULDC.64 UR4, c[0x0][0x5c0] ;  /* 0x0001700000047ab9 */ /* 0x000fc60000000a00 */
[----:B------:R-:W3:Y:S04]  /*14950*/  LDL.LU R9, [R1+0x60] ;  /* 0x0000600001097983 */ /* 0x000ee80000300800 */
[----:B------:R-:W4:Y:S04]  /*14960*/  LDL.LU R11, [R1+0x8c] ;  /* 0x00008c00010b7983 */ /* 0x000f280000300800 */
[----:B------:R-:W5:Y:S04]  /*14970*/  LDL.LU R235, [R1+0x9c] ;  /* 0x00009c0001eb7983 */ /* 0x000f680000300800 */
        /* <DEDUP_REMOVED lines=75> */
[----:B------:R-:W5:Y:S01]  /*14e30*/  LDL.LU R158, [R1+0x1cc] ;  /* 0x0001cc00019e7983 */ /* 0x000f620000300800 */
[----:B--2---:R-:W-:-:S03]  /*14e40*/  FMUL R3, R3, R2 ;  /* 0x0000000203037220 */ /* 0x004fc60000400000 */
[----:B------:R-:W2:Y:S01]  /*14e50*/  LDL.LU R157, [R1+0x1d0] ;  /* 0x0001d000019d7983 */ /* 0x000ea20000300800 */
[----:B------:R-:W-:-:S03]  /*14e60*/  LEA R4, P0, R6, UR4, 0x1 ;  /* 0x0000000406047c11 */ /* 0x000fc6000f8008ff */
[----:B------:R-:W2:Y:S04]  /*14e70*/  LDL.LU R156, [R1+0x1d4] ;  /* 0x0001d400019c7983 */ /* 0x000ea80000300800 */
[----:B------:R-:W2:Y:S04]  /*14e80*/  LDL.LU R155, [R1+0x1d8] ;  /* 0x0001d800019b7983 */ /* 0x000ea80000300800 */
[----:B------:R-:W2:Y:S04]  /*14e90*/  LDL.LU R154, [R1+0x1dc] ;  /* 0x0001dc00019a7983 */ /* 0x000ea80000300800 */
[----:B------:R-:W2:Y:S01]  /*14ea0*/  LDL.LU R153, [R1+0x1e0] ;  /* 0x0001e00001997983 */ /* 0x000ea20000300800 */
[----:B------:R-:W-:-:S03]  /*14eb0*/  LEA.HI.X R5, R6, UR5, R10, 0x1, P0 ;  /* 0x0000000506057c11 */ /* 0x000fc600080f0c0a */
[----:B------:R-:W2:Y:S01]  /*14ec0*/  LDL.LU R152, [R1+0x1e4] ;  /* 0x0001e40001987983 */ /* 0x000ea20000300800 */
[----:B------:R-:W-:-:S03]  /*14ed0*/  F2FP.F16.F32.PACK_AB R3, RZ, R3 ;  /* 0x00000003ff03723e */ /* 0x000fc600000000ff */
[----:B------:R-:W2:Y:S04]  /*14ee0*/  LDL.LU R23, [R1+0x1e8] ;  /* 0x0001e80001177983 */ /* 0x000ea80000300800 */
[----:B------:R-:W2:Y:S04]  /*14ef0*/  LDL.LU R22, [R1+0x1ec] ;  /* 0x0001ec0001167983 */ /* 0x000ea80000300800 */
[----:B------:R-:W2:Y:S04]  /*14f00*/  LDL.LU R21, [R1+0x1f0] ;  /* 0x0001f00001157983 */ /* 0x000ea80000300800 */
[----:B------:R-:W2:Y:S04]  /*14f10*/  LDL.LU R20, [R1+0x1f4] ;  /* 0x0001f40001147983 */ /* 0x000ea80000300800 */
[----:B------:R-:W2:Y:S04]  /*14f20*/  LDL.LU R19, [R1+0x1f8] ;  /* 0x0001f80001137983 */ /* 0x000ea80000300800 */
[----:B------:R-:W2:Y:S04]  /*14f30*/  LDL.LU R18, [R1+0x1fc] ;  /* 0x0001fc0001127983 */ /* 0x000ea80000300800 */
[----:B------:R-:W3:Y:S04]  /*14f40*/  LDL.LU R7, [R1+0x8] ;  /* 0x0000080001077983 */ /* 0x000ee80000300800 */
[----:B------:R-:W4:Y:S04]  /*14f50*/  LDL.LU R6, [R1+0xc] ;  /* 0x00000c0001067983 */ /* 0x000f280000300800 */
[----:B------:R0:W-:Y:S04]  /*14f60*/  @P1 STG.E.U16 desc[UR36][R4.64], R3 ;  /* 0x0000000304001986 */ /* 0x0001e8000c101524 */
[----:B0-----:R-:W5:Y:S01]  /*14f70*/  LDL.LU R3, [R1+0x4] ;  /* 0x0000040001037983 */ /* 0x001f620000300800 */
[----:B------:R-:W-:Y:S01]  /*14f80*/  ISETP.GT.AND P0, PT, R0, 0x1, P3 ;  /* 0x000000010000780c */ /* 0x000fe20001f04270 */
[----:B------:R-:W-:Y:S01]  /*14f90*/  USHF.L.U32 UR5, UR8, 0x4, URZ ;  /* 0x0000000408057899 */ /* 0x000fe2000800063f */
[----:B------:R-:W-:Y:S01]  /*14fa0*/  ISETP.GT.AND P2, PT, R17, 0x8, PT ;  /* 0x000000081100780c */ /* 0x000fe20003f44270 */
[----:B------:R-:W-:Y:S01]  /*14fb0*/  USHF.L.U64.HI UR4, UR8, 0x4, UR9 ;  /* 0x0000000408047899 */ /* 0x000fe20008010209 */
[----:B---3--:R-:W-:-:S05]  /*14fc0*/  FMUL R7, R7, R2 ;  /* 0x0000000207077220 */ /* 0x008fca0000400000 */
[----:B------:R-:W-:-:S04]  /*14fd0*/  F2FP.F16.F32.PACK_AB R7, RZ, R7 ;  /* 0x00000007ff07723e */ /* 0x000fc800000000ff */
[----:B------:R-:W-:Y:S01]  /*14fe0*/  PRMT R8, R7, 0x7610, R8 ;  /* 0x0000761007087816 */ /* 0x000fe20000000008 */
[----:B-----5:R-:W-:-:S05]  /*14ff0*/  FMUL R3, R3, R2 ;  /* 0x0000000203037220 */ /* 0x020fca0000400000 */
[----:B------:R-:W-:-:S05]  /*15000*/  F2FP.F16.F32.PACK_AB R3, RZ, R3 ;  /* 0x00000003ff03723e */ /* 0x000fca00000000ff */
[----:B------:R4:W-:Y:S01]  /*15010*/  @P0 STG.E.U16 desc[UR36][R4.64+0x2], R3 ;  /* 0x0000020304000986 */ /* 0x0009e2000c101524 */
[----:B------:R-:W-:Y:S01]  /*15020*/  ISETP.GT.AND P0, PT, R0, RZ, P2 ;  /* 0x000000ff0000720c */ /* 0x000fe20001704270 */
[----:B----4-:R-:W-:Y:S01]  /*15030*/  FMUL R3, R6, R2 ;  /* 0x0000000206037220 */ /* 0x010fe20000400000 */
[----:B------:R-:W-:-:S04]  /*15040*/  IADD3 R6, P1, R4, UR5, RZ ;  /* 0x0000000504067c10 */ /* 0x000fc8000ff3e0ff */
[----:B------:R-:W-:Y:S02]  /*15050*/  IADD3.X R7, R5, UR4, RZ, P1, !PT ;  /* 0x0000000405077c10 */ /* 0x000fe40008ffe4ff */
[----:B------:R-:W-:-:S05]  /*15060*/  F2FP.F16.F32.PACK_AB R3, RZ, R3 ;  /* 0x00000003ff03723e */ /* 0x000fca00000000ff */
[----:B------:R0:W-:Y:S01]  /*15070*/  @P0 STG.E.U16 desc[UR36][R6.64], R8 ;  /* 0x0000000806000986 */ /* 0x0001e2000c101524 */
[----:B------:R-:W-:-:S03]  /*15080*/  ISETP.GT.AND P0, PT, R0, 0x1, P2 ;  /* 0x000000010000780c */ /* 0x000fc60001704270 */
[----:B0-----:R-:W3:Y:S10]  /*15090*/  LDL.LU R8, [R1+0x50] ;  /* 0x0000500001087983 */ /* 0x001ef40000300800 */
[----:B------:R0:W-:Y:S04]  /*150a0*/  @P0 STG.E.U16 desc[UR36][R6.64+0x2], R3 ;  /* 0x0000020306000986 */ /* 0x0001e8000c101524 */
[----:B0-----:R-:W4:Y:S01]  /*150b0*/  LDL.LU R3, [R1+0x10] ;  /* 0x0000100001037983 */ /* 0x001f220000300800 */
[----:B------:R-:W-:Y:S01]  /*150c0*/  ISETP.GT.AND P0, PT, R0, 0x8, P3 ;  /* 0x000000080000780c */ /* 0x000fe20001f04270 */
[----:B----4-:R-:W-:-:S05]  /*150d0*/  FMUL R3, R3, R2 ;  /* 0x0000000203037220 */ /* 0x010fca0000400000 */
[----:B------:R-:W-:-:S07]  /*150e0*/  F2FP.F16.F32.PACK_AB R3, RZ, R3 ;  /* 0x00000003ff03723e */ /* 0x000fce00000000ff */
        /* <DEDUP_REMOVED lines=73> */
[----:B---3--:R-:W-:-:S05]  /*15580*/  FMUL R8, R8, R2 ;  /* 0x0000000208087220 */ /* 0x008fca0000400000 */
[----:B------:R-:W-:Y:S01]  /*15590*/  F2FP.F16.F32.PACK_AB R8, RZ, R8 ;  /* 0x00000008ff08723e */ /* 0x000fe200000000ff */
[----:B----4-:R-:W-:-:S05]  /*155a0*/  FMUL R3, R3, R2 ;  /* 0x0000000203037220 */ /* 0x010fca0000400000 */
[----:B------:R-:W-:-:S05]  /*155b0*/  F2FP.F16.F32.PACK_AB R3, RZ, R3 ;  /* 0x00000003ff03723e */ /* 0x000fca00000000ff */
[----:B------:R0:W-:Y:S01]  /*155c0*/  @P0 STG.E.U16 desc[UR36][R6.64+0x42], R3 ;  /* 0x0000420306000986 */ /* 0x0001e2000c101524 */
[----:B------:R-:W-:-:S03]  /*155d0*/  ISETP.GT.AND P0, PT, R0, 0x28, P3 ;  /* 0x000000280000780c */ /* 0x000fc60001f04270 */
[----:B0-----:R-:W3:Y:S01]  /*155e0*/  LDL.LU R3, [R1+0x54] ;  /* 0x0000540001037983 */ /* 0x001ee20000300800 */
[----:B------:R-:W-:-:S09]  /*155f0*/  ISETP.GT.AND P1, PT, R0, 0x29, P3 ;  /* 0x000000290000780c */ /* 0x000fd20001f24270 */
[----:B------:R0:W-:Y:S04]  /*15600*/  @P0 STG.E.U16 desc[UR36][R4.64+0x50], R8 ;  /* 0x0000500804000986 */ /* 0x0001e8000c101524 */
[----:B0-----:R-:W4:Y:S01]  /*15610*/  LDL.LU R8, [R1+0x58] ;  /* 0x0000580001087983 */ /* 0x001f220000300800 */
[----:B---3--:R-:W-:-:S05]  /*15620*/  FMUL R3, R3, R2 ;  /* 0x0000000203037220 */ /* 0x008fca0000400000 */
[----:B------:R-:W-:-:S05]  /*15630*/  F2FP.F16.F32.PACK_AB R3, RZ, R3 ;  /* 0x00000003ff03723e */ /* 0x000fca00000000ff */
[----:B------:R0:W-:Y:S01]  /*15640*/  @P1 STG.E.U16 desc[UR36][R4.64+0x52], R3 ;  /* 0x0000520304001986 */ /* 0x0001e2000c101524 */
[----:B----4-:R-:W-:-:S05]  /*15650*/  FMUL R8, R8, R2 ;  /* 0x0000000208087220 */ /* 0x010fca0000400000 */
[----:B------:R-:W-:Y:S01]  /*15660*/  F2FP.F16.F32.PACK_AB R8, RZ, R8 ;  /* 0x00000008ff08723e */ /* 0x000fe200000000ff */
[----:B0-----:R-:W3:Y:S03]  /*15670*/  LDL.LU R3, [R1+0x5c] ;  /* 0x00005c0001037983 */ /* 0x001ee60000300800 */
[----:B------:R-:W-:Y:S02]  /*15680*/  PRMT R10, R8, 0x7610, R10 ;  /* 0x00007610080a7816 */ /* 0x000fe4000000000a */
[----:B------:R-:W4:Y:S01]  /*15690*/  LDL.LU R8, [R1+0x64] ;  /* 0x0000640001087983 */ /* 0x000f220000300800 */
[C---:B------:R-:W-:Y:S02]  /*156a0*/  ISETP.GT.AND P1, PT, R0.reuse, 0x28, P2 ;  /* 0x000000280000780c */ /* 0x040fe40001724270 */
[C---:B------:R-:W-:Y:S02]  /*156b0*/  ISETP.GT.AND P4, PT, R0.reuse, 0x29, P2 ;  /* 0x000000290000780c */ /* 0x040fe40001784270 */
[C---:B------:R-:W-:Y:S01]  /*156c0*/  ISETP.GT.AND P5, PT, R0.reuse, 0x30, P3 ;  /* 0x000000300000780c */ /* 0x040fe20001fa4270 */
[----:B------:R-:W-:Y:S01]  /*156d0*/  FMUL R9, R9, R2 ;  /* 0x0000000209097220 */ /* 0x000fe20000400000 */
[----:B------:R-:W-:-:S04]  /*156e0*/  ISETP.GT.AND P0, PT, R0, 0x31, P3 ;  /* 0x000000310000780c */ /* 0x000fc80001f04270 */
[----:B------:R-:W-:-:S03]  /*156f0*/  F2FP.F16.F32.PACK_AB R9, RZ, R9 ;  /* 0x00000009ff09723e */ /* 0x000fc600000000ff */
[----:B------:R0:W-:Y:S04]  /*15700*/  @P1 STG.E.U16 desc[UR36][R6.64+0x50], R10 ;  /* 0x0000500a06001986 */ /* 0x0001e8000c101524 */
[----:B0-----:R-:W5:Y:S01]  /*15710*/  LDL.LU R10, [R1+0x74] ;  /* 0x00007400010a7983 */ /* 0x001f620000300800 */
[----:B---3--:R-:W-:-:S05]  /*15720*/  FMUL R3, R3, R2 ;  /* 0x0000000203037220 */ /* 0x008fca0000400000 */
[----:B------:R-:W-:Y:S01]  /*15730*/  F2FP.F16.F32.PACK_AB R3, RZ, R3 ;  /* 0x00000003ff03723e */ /* 0x000fe200000000ff */
[----:B----4-:R-:W-:-:S04]  /*15740*/  FMUL R8, R8, R2 ;  /* 0x0000000208087220 */ /* 0x010fc80000400000 */
[----:B------:R0:W-:Y:S04]  /*15750*/  @P4 STG.E.U16 desc[UR36][R6.64+0x52], R3 ;  /* 0x0000520306004986 */ /* 0x0001e8000c101524 */
[----:B------:R1:W-:Y:S01]  /*15760*/  @P5 STG.E.U16 desc[UR36][R4.64+0x60], R9 ;  /* 0x0000600904005986 */ /* 0x0003e2000c101524 */
[----:B0-----:R-:W-:-:S03]  /*15770*/  F2FP.F16.F32.PACK_AB R3, RZ, R8 ;  /* 0x00000008ff03723e */ /* 0x001fc600000000ff */
[----:B------:R-:W3:Y:S01]  /*15780*/  LDL.LU R8, [R1+0x68] ;  /* 0x0000680001087983 */ /* 0x000ee20000300800 */
[----:B-1----:R-:W-:-:S03]  /*15790*/  PRMT R9, R3, 0x7610, R9 ;  /* 0x0000761003097816 */ /* 0x002fc60000000009 */
[----:B------:R-:W4:Y:S04]  /*157a0*/  LDL.LU R3, [R1+0x6c] ;  /* 0x00006c0001037983 */ /* 0x000f280000300800 */
[----:B------:R0:W-:Y:S04]  /*157b0*/  @P0 STG.E.U16 desc[UR36][R4.64+0x62], R9 ;  /* 0x0000620904000986 */ /* 0x0001e8000c101524 */
[----:B0-----:R-:W2:Y:S01]  /*157c0*/  LDL.LU R9, [R1+0x70] ;  /* 0x0000700001097983 */ /* 0x001ea20000300800 */
[----:B------:R-:W-:Y:S01]  /*157d0*/  ISETP.GT.AND P1, PT, R0, 0x30, P2 ;  /* 0x000000300000780c */ /* 0x000fe20001724270 */
[----:B---3--:R-:W-:-:S05]  /*157e0*/  FMUL R8, R8, R2 ;  /* 0x0000000208087220 */ /* 0x008fca0000400000 */
[----:B------:R-:W-:-:S07]  /*157f0*/  F2FP.F16.F32.PACK_AB R8, RZ, R8 ;  /* 0x00000008ff08723e */ /* 0x000fce00000000ff */
[----:B------:R0:W-:Y:S01]  /*15800*/  @P1 STG.E.U16 desc[UR36][R6.64+0x60], R8 ;  /* 0x0000600806001986 */ /* 0x0001e2000c101524 */
[----:B--2---:R-:W-:-:S05]  /*15810*/  FMUL R9, R9, R2 ;  /* 0x0000000209097220 */ /* 0x004fca0000400000 */
[----:B0-----:R-:W-:-:S04]  /*15820*/  F2FP.F16.F32.PACK_AB R8, RZ, R9 ;  /* 0x00000009ff08723e */ /* 0x001fc800000000ff */
[----:B------:R-:W-:Y:S02]  /*15830*/  PRMT R9, R8, 0x7610, R9 ;  /* 0x0000761008097816 */ /* 0x000fe40000000009 */
[----:B------:R-:W2:Y:S01]  /*15840*/  LDL.LU R8, [R1+0x78] ;  /* 0x0000780001087983 */ /* 0x000ea20000300800 */
[----:B------:R-:W-:Y:S01]  /*15850*/  ISETP.GT.AND P4, PT, R0, 0x31, P2 ;  /* 0x000000310000780c */ /* 0x000fe20001784270 */
[-C--:B----4-:R-:W-:Y:S01]  /*15860*/  FMUL R3, R3, R2.reuse ;  /* 0x0000000203037220 */ /* 0x090fe20000400000 */
[----:B-----5:R-:W-:Y:S01]  /*15870*/  FMUL R10, R10, R2 ;  /* 0x000000020a0a7220 */ /* 0x020fe20000400000 */
[----:B------:R-:W-:-:S03]  /*15880*/  ISETP.GT.AND P5, PT, R0, 0x38, P3 ;  /* 0x000000380000780c */ /* 0x000fc60001fa4270 */
[----:B------:R-:W-:Y:S02]  /*15890*/  F2FP.F16.F32.PACK_AB R3, RZ, R3 ;  /* 0x00000003ff03723e */ /* 0x000fe400000000ff */
[----:B------:R-:W-:-:S05]  /*158a0*/  ISETP.GT.AND P6, PT, R0, 0x39, P3 ;  /* 0x000000390000780c */ /* 0x000fca0001fc4270 */
[----:B------:R0:W-:Y:S04]  /*158b0*/  @P4 STG.E.U16 desc[UR36][R6.64+0x62], R3 ;  /* 0x0000620306004986 */ /* 0x0001e8000c101524 */
[----:B------:R1:W-:Y:S01]  /*158c0*/  @P5 STG.E.U16 desc[UR36][R4.64+0x70], R9 ;  /* 0x0000700904005986 */ /* 0x0003e2000c101524 */
[----:B0-----:R-:W-:-:S04]  /*158d0*/  F2FP.F16.F32.PACK_AB R3, RZ, R10 ;  /* 0x0000000aff03723e */ /* 0x001fc800000000ff */
[----:B------:R-:W-:Y:S01]  /*158e0*/  PRMT R10, R3, 0x7610, R10 ;  /* 0x00007610030a7816 */ /* 0x000fe2000000000a */
[----:B-1----:R-:W3:Y:S04]  /*158f0*/  LDL.LU R9, [R1+0x7c] ;  /* 0x00007c0001097983 */ /* 0x002ee80000300800 */
[----:B------:R0:W-:Y:S01]  /*15900*/  @P6 STG.E.U16 desc[UR36][R4.64+0x72], R10 ;  /* 0x0000720a04006986 */ /* 0x0001e2000c101524 */
[----:B--2---:R-:W-:-:S05]  /*15910*/  FMUL R8, R8, R2 ;  /* 0x0000000208087220 */ /* 0x004fca0000400000 */
[----:B------:R-:W-:Y:S02]  /*15920*/  F2FP.F16.F32.PACK_AB R3, RZ, R8 ;  /* 0x00000008ff03723e */ /* 0x000fe400000000ff */
[----:B------:R-:W2:Y:S02]  /*15930*/  LDL.LU R8, [R1+0x80] ;  /* 0x0000800001087983 */ /* 0x000ea40000300800 */
[----:B0-----:R-:W-:Y:S02]  /*15940*/  PRMT R10, R3, 0x7610, R10 ;  /* 0x00007610030a7816 */ /* 0x001fe4000000000a */
[----:B------:R-:W4:Y:S01]  /*15950*/  LDL.LU R3, [R1+0x84] ;  /* 0x0000840001037983 */ /* 0x000f220000300800 */
[----:B------:R-:W-:-:S13]  /*15960*/  ISETP.GT.AND P0, PT, R0, 0x38, P2 ;  /* 0x000000380000780c */ /* 0x000fda0001704270 */
[----:B------:R0:W-:Y:S01]  /*15970*/  @P0 STG.E.U16 desc[UR36][R6.64+0x70], R10 ;  /* 0x0000700a06000986 */ /* 0x0001e2000c101524 */
[-C--:B--2---:R-:W-:Y:S01]  /*15980*/  FMUL R8, R8, R2.reuse ;  /* 0x0000000208087220 */ /* 0x084fe20000400000 */
[----:B----4-:R-:W-:-:S04]  /*15990*/  FMUL R3, R3, R2 ;  /* 0x0000000203037220 */ /* 0x010fc80000400000 */
[----:B0-----:R-:W-:Y:S02]  /*159a0*/  F2FP.F16.F32.PACK_AB R10, RZ, R8 ;  /* 0x00000008ff0a723e */ /* 0x001fe400000000ff */
[----:B------:R-:W-:Y:S02]  /*159b0*/  F2FP.F16.F32.PACK_AB R8, RZ, R3 ;  /* 0x00000003ff08723e */ /* 0x000fe400000000ff */
[----:B------:R-:W2:Y:S01]  /*159c0*/  LDL.LU R3, [R1+0x88] ;  /* 0x0000880001037983 */ /* 0x000ea20000300800 */
[----:B------:R-:W-:Y:S01]  /*159d0*/  ISETP.GT.AND P1, PT, R0, 0x39, P2 ;  /* 0x000000390000780c */ /* 0x000fe20001724270 */
[----:B---3--:R-:W-:-:S05]  /*159e0*/  FMUL R9, R9, R2 ;  /* 0x0000000209097220 */ /* 0x008fca0000400000 */
[----:B------:R-:W-:-:S07]  /*159f0*/  F2FP.F16.F32.PACK_AB R9, RZ, R9 ;  /* 0x00000009ff09723e */ /* 0x000fce00000000ff */
[----:B------:R0:W-:Y:S04]  /*15a00*/  @P1 STG.E.U16 desc[UR36][R6.64+0x72], R9 ;  /* 0x0000720906001986 */ /* 0x0001e8000c101524 */
[----:B0-----:R-:W3:Y:S01]  /*15a10*/  LDL.LU R9, [R1+0x94] ;  /* 0x0000940001097983 */ /* 0x001ee20000300800 */
[----:B--2---:R-:W-:-:S05]  /*15a20*/  FMUL R3, R3, R2 ;  /* 0x0000000203037220 */ /* 0x004fca0000400000 */
[----:B------:R-:W-:-:S04]  /*15a30*/  F2FP.F16.F32.PACK_AB R3, RZ, R3 ;  /* 0x00000003ff03723e */ /* 0x000fc800000000ff */
[----:B------:R-:W-:Y:S02]  /*15a40*/  PRMT R12, R3, 0x7610, R12 ;  /* 0x00007610030c7816 */ /* 0x000fe4000000000c */
[----:B------:R-:W2:Y:S01]  /*15a50*/  LDL.LU R3, [R1+0x90] ;  /* 0x0000900001037983 */ /* 0x000ea20000300800 */
[----:B------:R-:W-:-:S13]  /*15a60*/  ISETP.GT.AND P4, PT, R0, 0x40, P3 ;  /* 0x000000400000780c */ /* 0x000fda0001f84270 */
[----:B------:R0:W-:Y:S01]  /*15a70*/  @P4 STG.E.U16 desc[UR36][R4.64+0x80], R10 ;  /* 0x0000800a04004986 */ /* 0x0001e2000c101524 */
[----:B--2---:R-:W-:-:S05]  /*15a80*/  FMUL R3, R3, R2 ;  /* 0x0000000203037220 */ /* 0x004fca0000400000 */
[----:B0-----:R-:W-:Y:S02]  /*15a90*/  F2FP.F16.F32.PACK_AB R10, RZ, R3 ;  /* 0x00000003ff0a723e */ /* 0x001fe400000000ff */
[----:B------:R-:W2:Y:S01]  /*15aa0*/  LDL.LU R3, [R1+0x98] ;  /* 0x0000980001037983 */ /* 0x000ea20000300800 */
[C---:B------:R-:W-:Y:S02]  /*15ab0*/  ISETP.GT.AND P5, PT, R0.reuse, 0x41, P3 ;  /* 0x000000410000780c */ /* 0x040fe40001fa4270 */
[C---:B------:R-:W-:Y:S01]  /*15ac0*/  ISETP.GT.AND P0, PT, R0.reuse, 0x40, P2 ;  /* 0x000000400000780c */ /* 0x040fe20001704270 */
[-C--:B---3--:R-:W-:Y:S01]  /*15ad0*/  FMUL R9, R9, R2.reuse ;  /* 0x0000000209097220 */ /* 0x088fe20000400000 */
[C---:B------:R-:W-:Y:S01]  /*15ae0*/  ISETP.GT.AND P1, PT, R0.reuse, 0x41, P2 ;  /* 0x000000410000780c */ /* 0x040fe20001724270 */
[----:B------:R-:W-:Y:S01]  /*15af0*/  FMUL R11, R11, R2 ;  /* 0x000000020b0b7220 */ /* 0x000fe20000400000 */
[----:B------:R-:W-:Y:S02]  /*15b00*/  ISETP.GT.AND P4, PT, R0, 0x48, P3 ;  /* 0x000000480000780c */ /* 0x000fe40001f84270 */
[----:B------:R-:W-:-:S05]  /*15b10*/  F2FP.F16.F32.PACK_AB R9, RZ, R9 ;  /* 0x00000009ff09723e */ /* 0x000fca00000000ff */
[----:B------:R0:W-:Y:S01]  /*15b20*/  @P5 STG.E.U16 desc[UR36][R4.64+0x82], R8 ;  /* 0x0000820804005986 */ /* 0x0001e2000c101524 */
[----:B------:R-:W-:-:S03]  /*15b30*/  ISETP.GT.AND P5, PT, R0, 0x49, P3 ;  /* 0x000000490000780c */ /* 0x000fc60001fa4270 */
[----:B------:R1:W-:Y:S01]  /*15b40*/  @P0 STG.E.U16 desc[UR36][R6.64+0x80], R12 ;  /* 0x0000800c06000986 */ /* 0x0003e2000c101524 */
[----:B------:R-:W-:Y:S02]  /*15b50*/  ISETP.GT.AND P0, PT, R0, 0x48, P2 ;  /* 0x000000480000780c */ /* 0x000fe40001704270 */
[----:B------:R-:W-:Y:S02]  /*15b60*/  F2FP.F16.F32.PACK_AB R11, RZ, R11 ;  /* 0x0000000bff0b723e */ /* 0x000fe400000000ff */
[----:B0-----:R-:W-:-:S03]  /*15b70*/  PRMT R8, R10, 0x7610, R8 ;  /* 0x000076100a087816 */ /* 0x001fc60000000008 */
[----:B------:R-:W-:Y:S01]  /*15b80*/  @P1 STG.E.U16 desc[UR36][R6.64+0x82], R11 ;  /* 0x0000820b06001986 */ /* 0x000fe2000c101524 */
[----:B-1----:R-:W-:Y:S02]  /*15b90*/  PRMT R12, R9, 0x7610, R12 ;  /* 0x00007610090c7816 */ /* 0x002fe4000000000c */
[C---:B------:R-:W-:Y:S01]  /*15ba0*/  ISETP.GT.AND P1, PT, R0.reuse, 0x49, P2 ;  /* 0x000000490000780c */ /* 0x040fe20001724270 */
[----:B------:R0:W-:Y:S01]  /*15bb0*/  @P4 STG.E.U16 desc[UR36][R4.64+0x90], R8 ;  /* 0x0000900804004986 */ /* 0x0001e2000c101524 */
[----:B------:R-:W-:-:S03]  /*15bc0*/  ISETP.GT.AND P4, PT, R0, 0x50, P3 ;  /* 0x000000500000780c */ /* 0x000fc60001f84270 */
[----:B------:R1:W-:Y:S01]  /*15bd0*/  @P5 STG.E.U16 desc[UR36][R4.64+0x92], R12 ;  /* 0x0000920c04005986 */ /* 0x0003e2000c101524 */
[----:B0-----:R-:W-:Y:S01]  /*15be0*/  FMUL R8, R233, R2 ;  /* 0x00000002e9087220 */ /* 0x001fe20000400000 */
[----:B------:R-:W-:-:S04]  /*15bf0*/  ISETP.GT.AND P5, PT, R0, 0x51, P3 ;  /* 0x000000510000780c */ /* 0x000fc80001fa4270 */
[----:B------:R-:W-:-:S04]  /*15c00*/  F2FP.F16.F32.PACK_AB R8, RZ, R8 ;  /* 0x00000008ff08723e */ /* 0x000fc800000000ff */
[----:B-1----:R-:W-:Y:S02]  /*15c10*/  PRMT R12, R8, 0x7610, R12 ;  /* 0x00007610080c7816 */ /* 0x002fe4000000000c */
[----:B------:R-:W-:Y:S01]  /*15c20*/  ISETP.GT.AND P6, PT, R0, 0x71, P3 ;  /* 0x000000710000780c */ /* 0x000fe20001fc4270 */
[----:B--2---:R-:W-:-:S05]  /*15c30*/  FMUL R3, R3, R2 ;  /* 0x0000000203037220 */ /* 0x004fca0000400000 */
[----:B------:R-:W-:Y:S01]  /*15c40*/  F2FP.F16.F32.PACK_AB R10, RZ, R3 ;  /* 0x00000003ff0a723e */ /* 0x000fe200000000ff */
[----:B------:R-:W-:-:S05]  /*15c50*/  FMUL R3, R235, R2 ;  /* 0x00000002eb037220 */ /* 0x000fca0000400000 */
[----:B------:R-:W-:Y:S01]  /*15c60*/  F2FP.F16.F32.PACK_AB R9, RZ, R3 ;  /* 0x00000003ff09723e */ /* 0x000fe200000000ff */
[-C--:B------:R-:W-:Y:S01]  /*15c70*/  FMUL R3, R234, R2.reuse ;  /* 0x00000002ea037220 */ /* 0x080fe20000400000 */
[----:B------:R0:W-:Y:S04]  /*15c80*/  @P0 STG.E.U16 desc[UR36][R6.64+0x90], R10 ;  /* 0x0000900a06000986 */ /* 0x0001e8000c101524 */
[----:B------:R-:W-:Y:S02]  /*15c90*/  F2FP.F16.F32.PACK_AB R3, RZ, R3 ;  /* 0x00000003ff03723e */ /* 0x000fe400000000ff */
[----:B------:R-:W-:Y:S01]  /*15ca0*/  PRMT R11, R9, 0x7610, R11 ;  /* 0x00007610090b7816 */ /* 0x000fe2000000000b */
[-C--:B------:R-:W-:Y:S01]  /*15cb0*/  FMUL R9, R232, R2.reuse ;  /* 0x00000002e8097220 */ /* 0x080fe20000400000 */
[----:B0-----:R-:W-:Y:S01]  /*15cc0*/  PRMT R10, R3, 0x7610, R10 ;  /* 0x00007610030a7816 */ /* 0x001fe2000000000a */
[----:B------:R-:W-:-:S02]  /*15cd0*/  FMUL R3, R231, R2 ;  /* 0x00000002e7037220 */ /* 0x000fc40000400000 */
[----:B------:R0:W-:Y:S01]  /*15ce0*/  @P1 STG.E.U16 desc[UR36][R6.64+0x92], R11 ;  /* 0x0000920b06001986 */ /* 0x0001e2000c101524 */
[----:B------:R-:W-:Y:S02]  /*15cf0*/  ISETP.GT.AND P1, PT, R0, 0x50, P2 ;  /* 0x000000500000780c */ /* 0x000fe40001724270 */
[----:B------:R-:W-:Y:S02]  /*15d00*/  F2FP.F16.F32.PACK_AB R9, RZ, R9 ;  /* 0x00000009ff09723e */ /* 0x000fe400000000ff */
[----:B------:R-:W-:Y:S01]  /*15d10*/  F2FP.F16.F32.PACK_AB R8, RZ, R3 ;  /* 0x00000003ff08723e */ /* 0x000fe200000000ff */
[----:B------:R-:W-:Y:S01]  /*15d20*/  FMUL R3, R230, R2 ;  /* 0x00000002e6037220 */ /* 0x000fe20000400000 */
[C---:B------:R-:W-:Y:S01]  /*15d30*/  ISETP.GT.AND P0, PT, R0.reuse, 0x51, P2 ;  /* 0x000000510000780c */ /* 0x040fe20001704270 */
[----:B------:R1:W-:Y:S01]  /*15d40*/  @P4 STG.E.U16 desc[UR36][R4.64+0xa0], R10 ;  /* 0x0000a00a04004986 */ /* 0x0003e2000c101524 */
[----:B------:R-:W-:Y:S02]  /*15d50*/  ISETP.GT.AND P4, PT, R0, 0x58, P3 ;  /* 0x000000580000780c */ /* 0x000fe40001f84270 */
[----:B0-----:R-:W-:-:S02]  /*15d60*/  PRMT R11, R9, 0x7610, R11 ;  /* 0x00007610090b7816 */ /* 0x001fc4000000000b */
[----:B------:R-:W-:Y:S01]  /*15d70*/  F2FP.F16.F32.PACK_AB R9, RZ, R3 ;  /* 0x00000003ff09723e */ /* 0x000fe200000000ff */
[-C--:B------:R-:W-:Y:S01]  /*15d80*/  FMUL R3, R228, R2.reuse ;  /* 0x00000002e4037220 */ /* 0x080fe20000400000 */
[----:B------:R-:W-:Y:S01]  /*15d90*/  PRMT R13, R8, 0x7610, R13 ;  /* 0x00007610080d7816 */ /* 0x000fe2000000000d */
[----:B------:R-:W-:Y:S01]  /*15da0*/  FMUL R8, R229, R2 ;  /* 0x00000002e5087220 */ /* 0x000fe20000400000 */
[----:B------:R-:W-:Y:S01]  /*15db0*/  @P5 STG.E.U16 desc[UR36][R4.64+0xa2], R12 ;  /* 0x0000a20c04005986 */ /* 0x000fe2000c101524 */
[----:B------:R-:W-:Y:S02]  /*15dc0*/  ISETP.GT.AND P5, PT, R0, 0x59, P3 ;  /* 0x000000590000780c */ /* 0x000fe40001fa4270 */
[----:B------:R-:W-:Y:S01]  /*15dd0*/  F2FP.F16.F32.PACK_AB R3, RZ, R3 ;  /* 0x00000003ff03723e */ /* 0x000fe200000000ff */
[----:B------:R0:W-:Y:S01]  /*15de0*/  @P1 STG.E.U16 desc[UR36][R6.64+0xa0], R11 ;  /* 0x0000a00b06001986 */ /* 0x0001e2000c101524 */
[----:B-1----:R-:W-:Y:S01]  /*15df0*/  F2FP.F16.F32.PACK_AB R10, RZ, R8 ;  /* 0x00000008ff0a723e */ /* 0x002fe200000000ff */
[----:B------:R-:W-:-:S02]  /*15e00*/  FMUL R8, R227, R2 ;  /* 0x00000002e3087220 */ /* 0x000fc40000400000 */
[----:B------:R-:W-:Y:S01]  /*15e10*/  @P0 STG.E.U16 desc[UR36][R6.64+0xa2], R13 ;  /* 0x0000a20d06000986 */ /* 0x000fe2000c101524 */
[C---:B------:R-:W-:Y:S02]  /*15e20*/  ISETP.GT.AND P0, PT, R0.reuse, 0x58, P2 ;  /* 0x000000580000780c */ /* 0x040fe40001704270 */
[C---:B------:R-:W-:Y:S01]  /*15e30*/  ISETP.GT.AND P1, PT, R0.reuse, 0x59, P2 ;  /* 0x000000590000780c */ /* 0x040fe20001724270 */
[----:B------:R1:W-:Y:S01]  /*15e40*/  @P4 STG.E.U16 desc[UR36][R4.64+0xb0], R9 ;  /* 0x0000b00904004986 */ /* 0x0003e2000c101524 */
[----:B------:R-:W-:Y:S02]  /*15e50*/  ISETP.GT.AND P4, PT, R0, 0x60, P3 ;  /* 0x000000600000780c */ /* 0x000fe40001f84270 */
[----:B0-----:R-:W-:Y:S01]  /*15e60*/  PRMT R11, R3, 0x7610, R11 ;  /* 0x00007610030b7816 */ /* 0x001fe2000000000b */
[----:B------:R-:W-:Y:S01]  /*15e70*/  FMUL R3, R226, R2 ;  /* 0x00000002e2037220 */ /* 0x000fe20000400000 */
[----:B------:R-:W-:Y:S01]  /*15e80*/  F2FP.F16.F32.PACK_AB R8, RZ, R8 ;  /* 0x00000008ff08723e */ /* 0x000fe200000000ff */
[----:B------:R0:W-:Y:S03]  /*15e90*/  @P5 STG.E.U16 desc[UR36][R4.64+0xb2], R10 ;  /* 0x0000b20a04005986 */ /* 0x0001e6000c101524 */
[----:B-1----:R-:W-:Y:S01]  /*15ea0*/  F2FP.F16.F32.PACK_AB R9, RZ, R3 ;  /* 0x00000003ff09723e */ /* 0x002fe200000000ff */
[-C--:B------:R-:W-:Y:S01]  /*15eb0*/  FMUL R3, R225, R2.reuse ;  /* 0x00000002e1037220 */ /* 0x080fe20000400000 */
[----:B------:R-:W-:Y:S01]  /*15ec0*/  PRMT R12, R8, 0x7610, R12 ;  /* 0x00007610080c7816 */ /* 0x000fe2000000000c */
[----:B------:R-:W-:Y:S01]  /*15ed0*/  FMUL R8, R224, R2 ;  /* 0x00000002e0087220 */ /* 0x000fe20000400000 */
[----:B------:R1:W-:Y:S01]  /*15ee0*/  @P0 STG.E.U16 desc[UR36][R6.64+0xb0], R11 ;  /* 0x0000b00b06000986 */ /* 0x0003e2000c101524 */
[----:B0-----:R-:W-:-:S02]  /*15ef0*/  PRMT R10, R9, 0x7610, R10 ;  /* 0x00007610090a7816 */ /* 0x001fc4000000000a */
[----:B------:R-:W-:Y:S01]  /*15f00*/  F2FP.F16.F32.PACK_AB R3, RZ, R3 ;  /* 0x00000003ff03723e */ /* 0x000fe200000000ff */
[----:B------:R0:W-:Y:S01]  /*15f10*/  @P1 STG.E.U16 desc[UR36][R6.64+0xb2], R12 ;  /* 0x0000b20c06001986 */ /* 0x0001e2000c101524 */
[C---:B------:R-:W-:Y:S01]  /*15f20*/  ISETP.GT.AND P5, PT, R0.reuse, 0x61, P3 ;  /* 0x000000610000780c */ /* 0x040fe20001fa4270 */
[-C--:B------:R-:W-:Y:S01]  /*15f30*/  FMUL R9, R223, R2.reuse ;  /* 0x00000002df097220 */ /* 0x080fe20000400000 */
[C---:B------:R-:W-:Y:S01]  /*15f40*/  ISETP.GT.AND P1, PT, R0.reuse, 0x60, P2 ;  /* 0x000000600000780c */ /* 0x040fe20001724270 */
[----:B------:R-:W-:Y:S01]  /*15f50*/  @P4 STG.E.U16 desc[UR36][R4.64+0xc0], R10 ;  /* 0x0000c00a04004986 */ /* 0x000fe2000c101524 */
[----:B------:R-:W-:Y:S02]  /*15f60*/  ISETP.GT.AND P4, PT, R0, 0x61, P2 ;  /* 0x000000610000780c */ /* 0x000fe40001784270 */
[----:B-1----:R-:W-:Y:S01]  /*15f70*/  PRMT R11, R3, 0x7610, R11 ;  /* 0x00007610030b7816 */ /* 0x002fe2000000000b */
[----:B------:R-:W-:Y:S01]  /*15f80*/  FMUL R3, R222, R2 ;  /* 0x00000002de037220 */ /* 0x000fe20000400000 */
[----:B------:R-:W-:-:S02]  /*15f90*/  F2FP.F16.F32.PACK_AB R8, RZ, R8 ;  /* 0x00000008ff08723e */ /* 0x000fc400000000ff */
[----:B------:R-:W-:Y:S02]  /*15fa0*/  F2FP.F16.F32.PACK_AB R9, RZ, R9 ;  /* 0x00000009ff09723e */ /* 0x000fe400000000ff */
[----:B0-----:R-:W-:Y:S02]  /*15fb0*/  PRMT R12, R8, 0x7610, R12 ;  /* 0x00007610080c7816 */ /* 0x001fe4000000000c */
[----:B------:R-:W-:Y:S01]  /*15fc0*/  F2FP.F16.F32.PACK_AB R8, RZ, R3 ;  /* 0x00000003ff08723e */ /* 0x000fe200000000ff */
[-C--:B------:R-:W-:Y:S01]  /*15fd0*/  FMUL R3, R221, R2.reuse ;  /* 0x00000002dd037220 */ /* 0x080fe20000400000 */
[----:B------:R-:W-:Y:S01]  /*15fe0*/  PRMT R13, R9, 0x7610, R13 ;  /* 0x00007610090d7816 */ /* 0x000fe2000000000d */
[----:B------:R0:W-:Y:S01]  /*15ff0*/  @P5 STG.E.U16 desc[UR36][R4.64+0xc2], R11 ;  /* 0x0000c20b04005986 */ /* 0x0001e2000c101524 */
[----:B------:R-:W-:Y:S02]  /*16000*/  ISETP.GT.AND P0, PT, R0, 0x68, P3 ;  /* 0x000000680000780c */ /* 0x000fe40001f04270 */
[----:B------:R-:W-:Y:S01]  /*16010*/  F2FP.F16.F32.PACK_AB R9, RZ, R3 ;  /* 0x00000003ff09723e */ /* 0x000fe200000000ff */
[----:B------:R1:W-:Y:S01]  /*16020*/  @P1 STG.E.U16 desc[UR36][R6.64+0xc0], R12 ;  /* 0x0000c00c06001986 */ /* 0x0003e2000c101524 */
[----:B------:R-:W-:-:S03]  /*16030*/  FMUL R3, R219, R2 ;  /* 0x00000002db037220 */ /* 0x000fc60000400000 */
[----:B------:R-:W-:Y:S01]  /*16040*/  @P4 STG.E.U16 desc[UR36][R6.64+0xc2], R13 ;  /* 0x0000c20d06004986 */ /* 0x000fe2000c101524 */
[----:B------:R-:W-:Y:S02]  /*16050*/  ISETP.GT.AND P4, PT, R0, 0x69, P3 ;  /* 0x000000690000780c */ /* 0x000fe40001f84270 */
[----:B------:R-:W-:Y:S01]  /*16060*/  PRMT R14, R8, 0x7610, R14 ;  /* 0x00007610080e7816 */ /* 0x000fe2000000000e */
[-C--:B------:R-:W-:Y:S01]  /*16070*/  FMUL R8, R220, R2.reuse ;  /* 0x00000002dc087220 */ /* 0x080fe20000400000 */
[----:B------:R-:W-:Y:S02]  /*16080*/  F2FP.F16.F32.PACK_AB R3, RZ, R3 ;  /* 0x00000003ff03723e */ /* 0x000fe400000000ff */
[----:B------:R-:W-:Y:S01]  /*16090*/  ISETP.GT.AND P1, PT, R0, 0x68, P2 ;  /* 0x000000680000780c */ /* 0x000fe20001724270 */
[----:B------:R-:W-:Y:S01]  /*160a0*/  @P0 STG.E.U16 desc[UR36][R4.64+0xd0], R14 ;  /* 0x0000d00e04000986 */ /* 0x000fe2000c101524 */
[----:B0-----:R-:W-:Y:S01]  /*160b0*/  PRMT R11, R3, 0x7610, R11 ;  /* 0x00007610030b7816 */ /* 0x001fe2000000000b */
[----:B------:R-:W-:Y:S01]  /*160c0*/  FMUL R3, R217, R2 ;  /* 0x00000002d9037220 */ /* 0x000fe20000400000 */
[----:B------:R-:W-:Y:S01]  /*160d0*/  F2FP.F16.F32.PACK_AB R10, RZ, R8 ;  /* 0x00000008ff0a723e */ /* 0x000fe200000000ff */
[----:B------:R-:W-:Y:S01]  /*160e0*/  FMUL R8, R218, R2 ;  /* 0x00000002da087220 */ /* 0x000fe20000400000 */
[C---:B------:R-:W-:Y:S01]  /*160f0*/  ISETP.GT.AND P0, PT, R0.reuse, 0x69, P2 ;  /* 0x000000690000780c */ /* 0x040fe20001704270 */
[----:B------:R0:W-:Y:S01]  /*16100*/  @P4 STG.E.U16 desc[UR36][R4.64+0xd2], R9 ;  /* 0x0000d20904004986 */ /* 0x0001e2000c101524 */
[----:B------:R-:W-:-:S02]  /*16110*/  ISETP.GT.AND P5, PT, R0, 0x70, P3 ;  /* 0x000000700000780c */ /* 0x000fc40001fa4270 */
[----:B------:R-:W-:-:S04]  /*16120*/  F2FP.F16.F32.PACK_AB R8, RZ, R8 ;  /* 0x00000008ff08723e */ /* 0x000fc800000000ff */
[----:B-1----:R-:W-:Y:S02]  /*16130*/  PRMT R12, R8, 0x7610, R12 ;  /* 0x00007610080c7816 */ /* 0x002fe4000000000c */
[----:B0-----:R-:W-:Y:S01]  /*16140*/  F2FP.F16.F32.PACK_AB R9, RZ, R3 ;  /* 0x00000003ff09723e */ /* 0x001fe200000000ff */
[-C--:B------:R-:W-:Y:S01]  /*16150*/  FMUL R3, R216, R2.reuse ;  /* 0x00000002d8037220 */ /* 0x080fe20000400000 */
[----:B------:R-:W-:Y:S01]  /*16160*/  FMUL R8, R215, R2 ;  /* 0x00000002d7087220 */ /* 0x000fe20000400000 */
[----:B------:R0:W-:Y:S03]  /*16170*/  @P1 STG.E.U16 desc[UR36][R6.64+0xd0], R10 ;  /* 0x0000d00a06001986 */ /* 0x0001e6000c101524 */
[----:B------:R-:W-:Y:S01]  /*16180*/  F2FP.F16.F32.PACK_AB R3, RZ, R3 ;  /* 0x00000003ff03723e */ /* 0x000fe200000000ff */
[----:B------:R1:W-:Y:S01]  /*16190*/  @P0 STG.E.U16 desc[UR36][R6.64+0xd2], R11 ;  /* 0x0000d20b06000986 */ /* 0x0003e2000c101524 */
[----:B------:R-:W-:-:S02]  /*161a0*/  ISETP.GT.AND P1, PT, R0, 0x70, P2 ;  /* 0x000000700000780c */ /* 0x000fc40001724270 */
[----:B------:R-:W-:Y:S01]  /*161b0*/  F2FP.F16.F32.PACK_AB R8, RZ, R8 ;  /* 0x00000008ff08723e */ /* 0x000fe200000000ff */
[----:B------:R2:W-:Y:S01]  /*161c0*/  @P5 STG.E.U16 desc[UR36][R4.64+0xe0], R12 ;  /* 0x0000e00c04005986 */ /* 0x0005e2000c101524 */
[----:B0-----:R-:W-:Y:S01]  /*161d0*/  PRMT R10, R9, 0x7610, R10 ;  /* 0x00007610090a7816 */ /* 0x001fe2000000000a */
[-C--:B------:R-:W-:Y:S01]  /*161e0*/  FMUL R9, R214, R2.reuse ;  /* 0x00000002d6097220 */ /* 0x080fe20000400000 */
[----:B-1----:R-:W-:Y:S01]  /*161f0*/  PRMT R11, R3, 0x7610, R11 ;  /* 0x00007610030b7816 */ /* 0x002fe2000000000b */
[----:B------:R-:W-:-:S03]  /*16200*/  FMUL R3, R213, R2 ;  /* 0x00000002d5037220 */ /* 0x000fc60000400000 */
[----:B------:R-:W-:Y:S02]  /*16210*/  F2FP.F16.F32.PACK_AB R9, RZ, R9 ;  /* 0x00000009ff09723e */ /* 0x000fe400000000ff */
[----:B--2---:R-:W-:Y:S02]  /*16220*/  PRMT R12, R8, 0x7610, R12 ;  /* 0x00007610080c7816 */ /* 0x004fe4000000000c */
[----:B------:R-:W-:Y:S01]  /*16230*/  F2FP.F16.F32.PACK_AB R8, RZ, R3 ;  /* 0x00000003ff08723e */ /* 0x000fe200000000ff */
[----:B------:R-:W-:Y:S01]  /*16240*/  FMUL R3, R212, R2 ;  /* 0x00000002d4037220 */ /* 0x000fe20000400000 */
[C---:B------:R-:W-:Y:S02]  /*16250*/  ISETP.GT.AND P4, PT, R0.reuse, 0x71, P2 ;  /* 0x000000710000780c */ /* 0x040fe40001784270 */
[----:B------:R-:W-:Y:S01]  /*16260*/  ISETP.GT.AND P5, PT, R0, 0x78, P3 ;  /* 0x000000780000780c */ /* 0x000fe20001fa4270 */
[----:B------:R0:W-:Y:S01]  /*16270*/  @P6 STG.E.U16 desc[UR36][R4.64+0xe2], R10 ;  /* 0x0000e20a04006986 */ /* 0x0001e2000c101524 */
[----:B------:R-:W-:-:S02]  /*16280*/  PRMT R13, R9, 0x7610, R13 ;  /* 0x00007610090d7816 */ /* 0x000fc4000000000d */
[----:B------:R-:W-:Y:S01]  /*16290*/  F2FP.F16.F32.PACK_AB R9, RZ, R3 ;  /* 0x00000003ff09723e */ /* 0x000fe200000000ff */
[----:B------:R1:W-:Y:S01]  /*162a0*/  @P1 STG.E.U16 desc[UR36][R6.64+0xe0], R11 ;  /* 0x0000e00b06001986 */ /* 0x0003e2000c101524 */
[----:B------:R-:W-:Y:S01]  /*162b0*/  ISETP.GT.AND P0, PT, R0, 0x79, P3 ;  /* 0x000000790000780c */ /* 0x000fe20001f04270 */
[-C--:B------:R-:W-:Y:S01]  /*162c0*/  FMUL R3, R210, R2.reuse ;  /* 0x00000002d2037220 */ /* 0x080fe20000400000 */
[----:B------:R-:W-:Y:S02]  /*162d0*/  ISETP.GT.AND P1, PT, R0, 0x78, P2 ;  /* 0x000000780000780c */ /* 0x000fe40001724270 */
[----:B------:R-:W-:Y:S01]  /*162e0*/  PRMT R14, R8, 0x7610, R14 ;  /* 0x00007610080e7816 */ /* 0x000fe2000000000e */
[----:B------:R-:W-:Y:S01]  /*162f0*/  FMUL R8, R211, R2 ;  /* 0x00000002d3087220 */ /* 0x000fe20000400000 */
[----:B------:R-:W-:Y:S01]  /*16300*/  F2FP.F16.F32.PACK_AB R3, RZ, R3 ;  /* 0x00000003ff03723e */ /* 0x000fe200000000ff */
[----:B------:R2:W-:Y:S01]  /*16310*/  @P4 STG.E.U16 desc[UR36][R6.64+0xe2], R12 ;  /* 0x0000e20c06004986 */ /* 0x0005e2000c101524 */
[----:B------:R-:W-:-:S02]  /*16320*/  ISETP.GT.AND P4, PT, R0, 0x79, P2 ;  /* 0x000000790000780c */ /* 0x000fc40001784270 */
[----:B0-----:R-:W-:Y:S01]  /*16330*/  F2FP.F16.F32.PACK_AB R10, RZ, R8 ;  /* 0x00000008ff0a723e */ /* 0x001fe200000000ff */
[----:B------:R-:W-:Y:S01]  /*16340*/  @P5 STG.E.U16 desc[UR36][R4.64+0xf0], R13 ;  /* 0x0000f00d04005986 */ /* 0x000fe2000c101524 */
[----:B-1----:R-:W-:Y:S01]  /*16350*/  PRMT R11, R3, 0x7610, R11 ;  /* 0x00007610030b7816 */ /* 0x002fe2000000000b */
[-C--:B------:R-:W-:Y:S01]  /*16360*/  FMUL R3, R208, R2.reuse ;  /* 0x00000002d0037220 */ /* 0x080fe20000400000 */
[----:B------:R-:W-:Y:S01]  /*16370*/  FMUL R8, R209, R2 ;  /* 0x00000002d1087220 */ /* 0x000fe20000400000 */
[C---:B------:R-:W-:Y:S01]  /*16380*/  ISETP.GT.AND P5, PT, R0.reuse, 0x80, P3 ;  /* 0x000000800000780c */ /* 0x040fe20001fa4270 */
[----:B------:R-:W-:Y:S01]  /*16390*/  @P0 STG.E.U16 desc[UR36][R4.64+0xf2], R14 ;  /* 0x0000f20e04000986 */ /* 0x000fe2000c101524 */
[----:B------:R-:W-:-:S03]  /*163a0*/  ISETP.GT.AND P6, PT, R0, 0x81, P3 ;  /* 0x000000810000780c */ /* 0x000fc60001fc4270 */
[----:B------:R0:W-:Y:S01]  /*163b0*/  @P1 STG.E.U16 desc[UR36][R6.64+0xf0], R9 ;  /* 0x0000f00906001986 */ /* 0x0001e2000c101524 */
[----:B------:R-:W-:-:S04]  /*163c0*/  F2FP.F16.F32.PACK_AB R8, RZ, R8 ;  /* 0x00000008ff08723e */ /* 0x000fc800000000ff */
[----:B--2---:R-:W-:Y:S01]  /*163d0*/  PRMT R12, R8, 0x7610, R12 ;  /* 0x00007610080c7816 */ /* 0x004fe2000000000c */
[-C--:B------:R-:W-:Y:S01]  /*163e0*/  FMUL R8, R206, R2.reuse ;  /* 0x00000002ce087220 */ /* 0x080fe20000400000 */
[----:B0-----:R-:W-:Y:S01]  /*163f0*/  F2FP.F16.F32.PACK_AB R9, RZ, R3 ;  /* 0x00000003ff09723e */ /* 0x001fe200000000ff */
[----:B------:R-:W-:Y:S01]  /*16400*/  FMUL R3, R207, R2 ;  /* 0x00000002cf037220 */ /* 0x000fe20000400000 */
[----:B------:R0:W-:Y:S01]  /*16410*/  @P4 STG.E.U16 desc[UR36][R6.64+0xf2], R10 ;  /* 0x0000f20a06004986 */ /* 0x0001e2000c101524 */
[----:B------:R-:W-:-:S03]  /*16420*/  ISETP.GT.AND P0, PT, R0, 0x80, P2 ;  /* 0x000000800000780c */ /* 0x000fc60001704270 */
[----:B------:R-:W-:Y:S01]  /*16430*/  F2FP.F16.F32.PACK_AB R3, RZ, R3 ;  /* 0x00000003ff03723e */ /* 0x000fe200000000ff */
[----:B------:R1:W-:Y:S01]  /*16440*/  @P5 STG.E.U16 desc[UR36][R4.64+0x100], R11 ;  /* 0x0001000b04005986 */ /* 0x0003e2000c101524 */
[----:B------:R-:W-:Y:S02]  /*16450*/  ISETP.GT.AND P1, PT, R0, 0x81, P2 ;  /* 0x000000810000780c */ /* 0x000fe40001724270 */
[----:B------:R-:W-:Y:S01]  /*16460*/  F2FP.F16.F32.PACK_AB R8, RZ, R8 ;  /* 0x00000008ff08723e */ /* 0x000fe200000000ff */
[----:B------:R2:W-:Y:S01]  /*16470*/  @P6 STG.E.U16 desc[UR36][R4.64+0x102], R12 ;  /* 0x0001020c04006986 */ /* 0x0005e2000c101524 */
[----:B0-----:R-:W-:Y:S01]  /*16480*/  PRMT R10, R9, 0x7610, R10 ;  /* 0x00007610090a7816 */ /* 0x001fe2000000000a */
[-C--:B------:R-:W-:Y:S01]  /*16490*/  FMUL R9, R205, R2.reuse ;  /* 0x00000002cd097220 */ /* 0x080fe20000400000 */
[----:B-1----:R-:W-:Y:S01]  /*164a0*/  PRMT R11, R3, 0x7610, R11 ;  /* 0x00007610030b7816 */ /* 0x002fe2000000000b */
[----:B------:R-:W-:Y:S01]  /*164b0*/  FMUL R3, R204, R2 ;  /* 0x00000002cc037220 */ /* 0x000fe20000400000 */
[----:B------:R-:W-:-:S02]  /*164c0*/  ISETP.GT.AND P4, PT, R0, 0x88, P3 ;  /* 0x000000880000780c */ /* 0x000fc40001f84270 */
[----:B--2---:R-:W-:Y:S02]  /*164d0*/  PRMT R12, R8, 0x7610, R12 ;  /* 0x00007610080c7816 */ /* 0x004fe4000000000c */
[----:B------:R-:W-:Y:S01]  /*164e0*/  F2FP.F16.F32.PACK_AB R8, RZ, R3 ;  /* 0x00000003ff08723e */ /* 0x000fe200000000ff */
[-C--:B------:R-:W-:Y:S01]  /*164f0*/  FMUL R3, R203, R2.reuse ;  /* 0x00000002cb037220 */ /* 0x080fe20000400000 */
[----:B------:R-:W-:Y:S02]  /*16500*/  F2FP.F16.F32.PACK_AB R9, RZ, R9 ;  /* 0x00000009ff09723e */ /* 0x000fe400000000ff */
[C---:B------:R-:W-:Y:S01]  /*16510*/  ISETP.GT.AND P5, PT, R0.reuse, 0x89, P3 ;  /* 0x000000890000780c */ /* 0x040fe20001fa4270 */
[----:B------:R0:W-:Y:S01]  /*16520*/  @P0 STG.E.U16 desc[UR36][R6.64+0x100], R10 ;  /* 0x0001000a06000986 */ /* 0x0001e2000c101524 */
[----:B------:R-:W-:Y:S02]  /*16530*/  PRMT R13, R9, 0x7610, R13 ;  /* 0x00007610090d7816 */ /* 0x000fe4000000000d */
[----:B------:R-:W-:Y:S01]  /*16540*/  F2FP.F16.F32.PACK_AB R9, RZ, R3 ;  /* 0x00000003ff09723e */ /* 0x000fe200000000ff */
[----:B------:R1:W-:Y:S01]  /*16550*/  @P1 STG.E.U16 desc[UR36][R6.64+0x102], R11 ;  /* 0x0001020b06001986 */ /* 0x0003e2000c101524 */
[C---:B------:R-:W-:Y:S01]  /*16560*/  ISETP.GT.AND P0, PT, R0.reuse, 0x88, P2 ;  /* 0x000000880000780c */ /* 0x040fe20001704270 */
[----:B------:R-:W-:Y:S01]  /*16570*/  FMUL R3, R201, R2 ;  /* 0x00000002c9037220 */ /* 0x000fe20000400000 */
[----:B------:R-:W-:-:S02]  /*16580*/  ISETP.GT.AND P1, PT, R0, 0x89, P2 ;  /* 0x000000890000780c */ /* 0x000fc40001724270 */
[----:B------:R-:W-:Y:S01]  /*16590*/  PRMT R14, R8, 0x7610, R14 ;  /* 0x00007610080e7816 */ /* 0x000fe2000000000e */
[----:B------:R-:W-:Y:S01]  /*165a0*/  FMUL R8, R202, R2 ;  /* 0x00000002ca087220 */ /* 0x000fe20000400000 */
[----:B------:R-:W-:Y:S01]  /*165b0*/  F2FP.F16.F32.PACK_AB R3, RZ, R3 ;  /* 0x00000003ff03723e */ /* 0x000fe200000000ff */
[----:B------:R2:W-:Y:S01]  /*165c0*/  @P4 STG.E.U16 desc[UR36][R4.64+0x110], R12 ;  /* 0x0001100c04004986 */ /* 0x0005e2000c101524 */
[----:B------:R-:W-:Y:S02]  /*165d0*/  ISETP.GT.AND P4, PT, R0, 0x90, P3 ;  /* 0x000000900000780c */ /* 0x000fe40001f84270 */
        /* <DEDUP_REMOVED lines=9> */
[----:B------:R-:W-:Y:S02]  /*16670*/  F2FP.F16.F32.PACK_AB R8, RZ, R8 ;  /* 0x00000008ff08723e */ /* 0x000fe400000000ff */
[----:B------:R-:W-:Y:S01]  /*16680*/  ISETP.GT.AND P1, PT, R0, 0x91, P2 ;  /* 0x000000910000780c */ /* 0x000fe20001724270 */
[----:B------:R1:W-:Y:S01]  /*16690*/  @P4 STG.E.U16 desc[UR36][R4.64+0x120], R10 ;  /* 0x0001200a04004986 */ /* 0x0003e2000c101524 */
[----:B--2---:R-:W-:Y:S01]  /*166a0*/  PRMT R12, R8, 0x7610, R12 ;  /* 0x00007610080c7816 */ /* 0x004fe2000000000c */
[-C--:B------:R-:W-:Y:S01]  /*166b0*/  FMUL R8, R197, R2.reuse ;  /* 0x00000002c5087220 */ /* 0x080fe20000400000 */
[----:B0-----:R-:W-:Y:S01]  /*166c0*/  F2FP.F16.F32.PACK_AB R9, RZ, R3 ;  /* 0x00000003ff09723e */ /* 0x001fe200000000ff */
[----:B------:R-:W-:Y:S01]  /*166d0*/  FMUL R3, R198, R2 ;  /* 0x00000002c6037220 */ /* 0x000fe20000400000 */
[----:B------:R-:W-:Y:S01]  /*166e0*/  ISETP.GT.AND P4, PT, R0, 0x98, P3 ;  /* 0x000000980000780c */ /* 0x000fe20001f84270 */
[----:B------:R0:W-:Y:S03]  /*166f0*/  @P5 STG.E.U16 desc[UR36][R4.64+0x122], R11 ;  /* 0x0001220b04005986 */ /* 0x0001e6000c101524 */
[----:B------:R-:W-:-:S02]  /*16700*/  F2FP.F16.F32.PACK_AB R3, RZ, R3 ;  /* 0x00000003ff03723e */ /* 0x000fc400000000ff */
[----:B-1----:R-:W-:Y:S01]  /*16710*/  PRMT R10, R9, 0x7610, R10 ;  /* 0x00007610090a7816 */ /* 0x002fe2000000000a */
[----:B------:R-:W-:Y:S01]  /*16720*/  FMUL R9, R196, R2 ;  /* 0x00000002c4097220 */ /* 0x000fe20000400000 */
[----:B------:R-:W-:Y:S01]  /*16730*/  F2FP.F16.F32.PACK_AB R8, RZ, R8 ;  /* 0x00000008ff08723e */ /* 0x000fe200000000ff */
[----:B------:R1:W-:Y:S01]  /*16740*/  @P0 STG.E.U16 desc[UR36][R6.64+0x120], R12 ;  /* 0x0001200c06000986 */ /* 0x0003e2000c101524 */
[----:B0-----:R-:W-:Y:S01]  /*16750*/  PRMT R11, R3, 0x7610, R11 ;  /* 0x00007610030b7816 */ /* 0x001fe2000000000b */
[----:B------:R-:W-:Y:S01]  /*16760*/  FMUL R3, R195, R2 ;  /* 0x00000002c3037220 */ /* 0x000fe20000400000 */
[C---:B------:R-:W-:Y:S01]  /*16770*/  ISETP.GT.AND P5, PT, R0.reuse, 0x99, P3 ;  /* 0x000000990000780c */ /* 0x040fe20001fa4270 */
[----:B------:R0:W-:Y:S01]  /*16780*/  @P1 STG.E.U16 desc[UR36][R6.64+0x122], R10 ;  /* 0x0001220a06001986 */ /* 0x0001e2000c101524 */
[----:B------:R-:W-:Y:S02]  /*16790*/  ISETP.GT.AND P1, PT, R0, 0x98, P2 ;  /* 0x000000980000780c */ /* 0x000fe40001724270 */
[----:B------:R-:W-:-:S02]  /*167a0*/  F2FP.F16.F32.PACK_AB R9, RZ, R9 ;  /* 0x00000009ff09723e */ /* 0x000fc400000000ff */
[----:B-1----:R-:W-:Y:S02]  /*167b0*/  PRMT R12, R8, 0x7610, R12 ;  /* 0x00007610080c7816 */ /* 0x002fe4000000000c */
[----:B------:R-:W-:Y:S01]  /*167c0*/  F2FP.F16.F32.PACK_AB R8, RZ, R3 ;  /* 0x00000003ff08723e */ /* 0x000fe200000000ff */
[-C--:B------:R-:W-:Y:S01]  /*167d0*/  FMUL R3, R194, R2.reuse ;  /* 0x00000002c2037220 */ /* 0x080fe20000400000 */
[C---:B------:R-:W-:Y:S01]  /*167e0*/  ISETP.GT.AND P0, PT, R0.reuse, 0x99, P2 ;  /* 0x000000990000780c */ /* 0x040fe20001704270 */
[----:B------:R1:W-:Y:S01]  /*167f0*/  @P4 STG.E.U16 desc[UR36][R4.64+0x130], R11 ;  /* 0x0001300b04004986 */ /* 0x0003e2000c101524 */
[----:B------:R-:W-:Y:S02]  /*16800*/  ISETP.GT.AND P4, PT, R0, 0xa0, P3 ;  /* 0x000000a00000780c */ /* 0x000fe40001f84270 */
[----:B------:R-:W-:Y:S02]  /*16810*/  PRMT R13, R9, 0x7610, R13 ;  /* 0x00007610090d7816 */ /* 0x000fe4000000000d */
[----:B------:R-:W-:Y:S01]  /*16820*/  F2FP.F16.F32.PACK_AB R9, RZ, R3 ;  /* 0x00000003ff09723e */ /* 0x000fe200000000ff */
[-C--:B------:R-:W-:Y:S01]  /*16830*/  FMUL R3, R192, R2.reuse ;  /* 0x00000002c0037220 */ /* 0x080fe20000400000 */
[----:B------:R-:W-:Y:S01]  /*16840*/  PRMT R14, R8, 0x7610, R14 ;  /* 0x00007610080e7816 */ /* 0x000fe2000000000e */
[----:B------:R-:W-:Y:S01]  /*16850*/  FMUL R8, R193, R2 ;  /* 0x00000002c1087220 */ /* 0x000fe20000400000 */
[----:B------:R2:W-:Y:S01]  /*16860*/  @P5 STG.E.U16 desc[UR36][R4.64+0x132], R12 ;  /* 0x0001320c04005986 */ /* 0x0005e2000c101524 */
[----:B------:R-:W-:-:S02]  /*16870*/  ISETP.GT.AND P5, PT, R0, 0xa1, P3 ;  /* 0x000000a10000780c */ /* 0x000fc40001fa4270 */
[----:B------:R-:W-:Y:S01]  /*16880*/  F2FP.F16.F32.PACK_AB R3, RZ, R3 ;  /* 0x00000003ff03723e */ /* 0x000fe200000000ff */
[----:B------:R-:W-:Y:S01]  /*16890*/  @P1 STG.E.U16 desc[UR36][R6.64+0x130], R13 ;  /* 0x0001300d06001986 */ /* 0x000fe2000c101524 */
[----:B0-----:R-:W-:Y:S01]  /*168a0*/  F2FP.F16.F32.PACK_AB R10, RZ, R8 ;  /* 0x00000008ff0a723e */ /* 0x001fe200000000ff */
[-C--:B------:R-:W-:Y:S01]  /*168b0*/  FMUL R8, R191, R2.reuse ;  /* 0x00000002bf087220 */ /* 0x080fe20000400000 */
[----:B-1----:R-:W-:Y:S01]  /*168c0*/  PRMT R11, R3, 0x7610, R11 ;  /* 0x00007610030b7816 */ /* 0x002fe2000000000b */
[----:B------:R-:W-:Y:S01]  /*168d0*/  @P0 STG.E.U16 desc[UR36][R6.64+0x132], R14 ;  /* 0x0001320e06000986 */ /* 0x000fe2000c101524 */
[----:B------:R-:W-:Y:S01]  /*168e0*/  ISETP.GT.AND P0, PT, R0, 0xa0, P2 ;  /* 0x000000a00000780c */ /* 0x000fe20001704270 */
[----:B------:R-:W-:Y:S01]  /*168f0*/  FMUL R3, R190, R2 ;  /* 0x00000002be037220 */ /* 0x000fe20000400000 */
[C---:B------:R-:W-:Y:S01]  /*16900*/  ISETP.GT.AND P1, PT, R0.reuse, 0xa1, P2 ;  /* 0x000000a10000780c */ /* 0x040fe20001724270 */
[----:B------:R0:W-:Y:S01]  /*16910*/  @P4 STG.E.U16 desc[UR36][R4.64+0x140], R9 ;  /* 0x0001400904004986 */ /* 0x0001e2000c101524 */
[----:B------:R-:W-:-:S02]  /*16920*/  ISETP.GT.AND P4, PT, R0, 0xa8, P3 ;  /* 0x000000a80000780c */ /* 0x000fc40001f84270 */
[----:B------:R-:W-:Y:S01]  /*16930*/  F2FP.F16.F32.PACK_AB R8, RZ, R8 ;  /* 0x00000008ff08723e */ /* 0x000fe200000000ff */
[----:B------:R1:W-:Y:S03]  /*16940*/  @P5 STG.E.U16 desc[UR36][R4.64+0x142], R10 ;  /* 0x0001420a04005986 */ /* 0x0003e6000c101524 */
[----:B--2---:R-:W-:Y:S02]  /*16950*/  PRMT R12, R8, 0x7610, R12 ;  /* 0x00007610080c7816 */ /* 0x004fe4000000000c */
[----:B0-----:R-:W-:Y:S01]  /*16960*/  F2FP.F16.F32.PACK_AB R9, RZ, R3 ;  /* 0x00000003ff09723e */ /* 0x001fe200000000ff */
[-C--:B------:R-:W-:Y:S01]  /*16970*/  FMUL R3, R189, R2.reuse ;  /* 0x00000002bd037220 */ /* 0x080fe20000400000 */
[-C--:B------:R-:W-:Y:S02]  /*16980*/  FMUL R8, R188, R2.reuse ;  /* 0x00000002bc087220 */ /* 0x080fe40000400000 */
[----:B-1----:R-:W-:Y:S01]  /*16990*/  PRMT R10, R9, 0x7610, R10 ;  /* 0x00007610090a7816 */ /* 0x002fe2000000000a */
[----:B------:R0:W-:Y:S01]  /*169a0*/  @P0 STG.E.U16 desc[UR36][R6.64+0x140], R11 ;  /* 0x0001400b06000986 */ /* 0x0001e2000c101524 */
[----:B------:R-:W-:Y:S01]  /*169b0*/  F2FP.F16.F32.PACK_AB R3, RZ, R3 ;  /* 0x00000003ff03723e */ /* 0x000fe200000000ff */
[----:B------:R-:W-:Y:S01]  /*169c0*/  FMUL R9, R187, R2 ;  /* 0x00000002bb097220 */ /* 0x000fe20000400000 */
[C---:B------:R-:W-:Y:S01]  /*169d0*/  ISETP.GT.AND P5, PT, R0.reuse, 0xa9, P3 ;  /* 0x000000a90000780c */ /* 0x040fe20001fa4270 */
[----:B------:R1:W-:Y:S01]  /*169e0*/  @P1 STG.E.U16 desc[UR36][R6.64+0x142], R12 ;  /* 0x0001420c06001986 */ /* 0x0003e2000c101524 */
[----:B------:R-:W-:-:S03]  /*169f0*/  ISETP.GT.AND P1, PT, R0, 0xa8, P2 ;  /* 0x000000a80000780c */ /* 0x000fc60001724270 */
[----:B------:R-:W-:Y:S01]  /*16a00*/  @P4 STG.E.U16 desc[UR36][R4.64+0x150], R10 ;  /* 0x0001500a04004986 */ /* 0x000fe2000c101524 */
[----:B------:R-:W-:Y:S02]  /*16a10*/  ISETP.GT.AND P4, PT, R0, 0xa9, P2 ;  /* 0x000000a90000780c */ /* 0x000fe40001784270 */
[----:B------:R-:W-:Y:S02]  /*16a20*/  F2FP.F16.F32.PACK_AB R8, RZ, R8 ;  /* 0x00000008ff08723e */ /* 0x000fe400000000ff */
[----:B0-----:R-:W-:Y:S01]  /*16a30*/  PRMT R11, R3, 0x7610, R11 ;  /* 0x00007610030b7816 */ /* 0x001fe2000000000b */
[-C--:B------:R-:W-:Y:S01]  /*16a40*/  FMUL R3, R186, R2.reuse ;  /* 0x00000002ba037220 */ /* 0x080fe20000400000 */
[----:B------:R-:W-:Y:S02]  /*16a50*/  F2FP.F16.F32.PACK_AB R9, RZ, R9 ;  /* 0x00000009ff09723e */ /* 0x000fe400000000ff */
[----:B-1----:R-:W-:Y:S02]  /*16a60*/  PRMT R12, R8, 0x7610, R12 ;  /* 0x00007610080c7816 */ /* 0x002fe4000000000c */
[----:B------:R-:W-:Y:S01]  /*16a70*/  F2FP.F16.F32.PACK_AB R8, RZ, R3 ;  /* 0x00000003ff08723e */ /* 0x000fe200000000ff */
[----:B------:R-:W-:Y:S01]  /*16a80*/  FMUL R3, R185, R2 ;  /* 0x00000002b9037220 */ /* 0x000fe20000400000 */
[----:B------:R-:W-:Y:S01]  /*16a90*/  PRMT R13, R9, 0x7610, R13 ;  /* 0x00007610090d7816 */ /* 0x000fe2000000000d */
[----:B------:R0:W-:Y:S01]  /*16aa0*/  @P5 STG.E.U16 desc[UR36][R4.64+0x152], R11 ;  /* 0x0001520b04005986 */ /* 0x0001e2000c101524 */
[----:B------:R-:W-:-:S02]  /*16ab0*/  ISETP.GT.AND P0, PT, R0, 0xb0, P3 ;  /* 0x000000b00000780c */ /* 0x000fc40001f04270 */
        /* <DEDUP_REMOVED lines=26> */
[----:B------:R-:W-:Y:S02]  /*16c60*/  ISETP.GT.AND P1, PT, R0, 0xb8, P2 ;  /* 0x000000b80000780c */ /* 0x000fe40001724270 */
[----:B------:R-:W-:Y:S02]  /*16c70*/  F2FP.F16.F32.PACK_AB R8, RZ, R8 ;  /* 0x00000008ff08723e */ /* 0x000fe400000000ff */
[----:B0-----:R-:W-:Y:S01]  /*16c80*/  PRMT R10, R9, 0x7610, R10 ;  /* 0x00007610090a7816 */ /* 0x001fe2000000000a */
[-C--:B------:R-:W-:Y:S01]  /*16c90*/  FMUL R9, R178, R2.reuse ;  /* 0x00000002b2097220 */ /* 0x080fe20000400000 */
[----:B-1----:R-:W-:Y:S01]  /*16ca0*/  PRMT R11, R3, 0x7610, R11 ;  /* 0x00007610030b7816 */ /* 0x002fe2000000000b */
[----:B------:R-:W-:Y:S01]  /*16cb0*/  FMUL R3, R177, R2 ;  /* 0x00000002b1037220 */ /* 0x000fe20000400000 */
[----:B------:R0:W-:Y:S02]  /*16cc0*/  @P5 STG.E.U16 desc[UR36][R4.64+0x170], R12 ;  /* 0x0001700c04005986 */ /* 0x0001e4000c101524 */
[----:B------:R-:W-:-:S02]  /*16cd0*/  F2FP.F16.F32.PACK_AB R9, RZ, R9 ;  /* 0x00000009ff09723e */ /* 0x000fc400000000ff */
[C---:B------:R-:W-:Y:S02]  /*16ce0*/  ISETP.GT.AND P4, PT, R0.reuse, 0xb9, P2 ;  /* 0x000000b90000780c */ /* 0x040fe40001784270 */
[----:B------:R-:W-:Y:S02]  /*16cf0*/  ISETP.GT.AND P5, PT, R0, 0xc0, P3 ;  /* 0x000000c00000780c */ /* 0x000fe40001fa4270 */
[----:B0-----:R-:W-:Y:S02]  /*16d00*/  PRMT R12, R8, 0x7610, R12 ;  /* 0x00007610080c7816 */ /* 0x001fe4000000000c */
[----:B------:R-:W-:Y:S01]  /*16d10*/  F2FP.F16.F32.PACK_AB R8, RZ, R3 ;  /* 0x00000003ff08723e */ /* 0x000fe200000000ff */
[----:B------:R-:W-:Y:S01]  /*16d20*/  FMUL R3, R176, R2 ;  /* 0x00000002b0037220 */ /* 0x000fe20000400000 */
[----:B------:R-:W-:Y:S01]  /*16d30*/  PRMT R13, R9, 0x7610, R13 ;  /* 0x00007610090d7816 */ /* 0x000fe2000000000d */
[----:B------:R0:W-:Y:S01]  /*16d40*/  @P6 STG.E.U16 desc[UR36][R4.64+0x172], R10 ;  /* 0x0001720a04006986 */ /* 0x0001e2000c101524 */
[----:B------:R-:W-:-:S02]  /*16d50*/  ISETP.GT.AND P0, PT, R0, 0xc1, P3 ;  /* 0x000000c10000780c */ /* 0x000fc40001f04270 */
[----:B------:R-:W-:Y:S01]  /*16d60*/  F2FP.F16.F32.PACK_AB R9, RZ, R3 ;  /* 0x00000003ff09723e */ /* 0x000fe200000000ff */
[----:B------:R1:W-:Y:S01]  /*16d70*/  @P1 STG.E.U16 desc[UR36][R6.64+0x170], R11 ;  /* 0x0001700b06001986 */ /* 0x0003e2000c101524 */
[-C--:B------:R-:W-:Y:S01]  /*16d80*/  FMUL R3, R174, R2.reuse ;  /* 0x00000002ae037220 */ /* 0x080fe20000400000 */
[----:B------:R-:W-:Y:S02]  /*16d90*/  ISETP.GT.AND P1, PT, R0, 0xc0, P2 ;  /* 0x000000c00000780c */ /* 0x000fe40001724270 */
        /* <DEDUP_REMOVED lines=40> */
[C---:B------:R-:W-:Y:S01]  /*17020*/  ISETP.GT.AND P0, PT, R0.reuse, 0xd0, P2 ;  /* 0x000000d00000780c */ /* 0x040fe20001704270 */
        /* <DEDUP_REMOVED lines=11> */
[----:B------:R-:W-:Y:S01]  /*170e0*/  ISETP.GT.AND P5, PT, R0, 0xd9, P3 ;  /* 0x000000d90000780c */ /* 0x000fe20001fa4270 */
[----:B------:R-:W-:Y:S01]  /*170f0*/  FMUL R8, R164, R2 ;  /* 0x00000002a4087220 */ /* 0x000fe20000400000 */
[----:B------:R-:W-:Y:S01]  /*17100*/  @P0 STG.E.U16 desc[UR36][R6.64+0x1a0], R14 ;  /* 0x0001a00e06000986 */ /* 0x000fe2000c101524 */
[----:B------:R-:W-:-:S03]  /*17110*/  ISETP.GT.AND P0, PT, R0, 0xd8, P2 ;  /* 0x000000d80000780c */ /* 0x000fc60001704270 */
[----:B------:R0:W-:Y:S01]  /*17120*/  @P1 STG.E.U16 desc[UR36][R6.64+0x1a2], R9 ;  /* 0x0001a20906001986 */ /* 0x0001e2000c101524 */
[----:B------:R-:W-:Y:S02]  /*17130*/  F2FP.F16.F32.PACK_AB R8, RZ, R8 ;  /* 0x00000008ff08723e */ /* 0x000fe400000000ff */
[----:B------:R-:W-:Y:S02]  /*17140*/  ISETP.GT.AND P1, PT, R0, 0xd9, P2 ;  /* 0x000000d90000780c */ /* 0x000fe40001724270 */
        /* <DEDUP_REMOVED lines=16> */
[----:B------:R1:W-:Y:S01]  /*17250*/  @P1 STG.E.U16 desc[UR36][R6.64+0x1b2], R10 ;  /* 0x0001b20a06001986 */ /* 0x0003e2000c101524 */
[C---:B------:R-:W-:Y:S02]  /*17260*/  ISETP.GT.AND P1, PT, R0.reuse, 0xe0, P2 ;  /* 0x000000e00000780c */ /* 0x040fe40001724270 */
[----:B------:R-:W-:Y:S02]  /*17270*/  ISETP.GT.AND P0, PT, R0, 0xe1, P2 ;  /* 0x000000e10000780c */ /* 0x000fe40001704270 */
[----:B0-----:R-:W-:Y:S02]  /*17280*/  PRMT R12, R8, 0x7610, R12 ;  /* 0x00007610080c7816 */ /* 0x001fe4000000000c */
[----:B------:R-:W-:Y:S01]  /*17290*/  F2FP.F16.F32.PACK_AB R8, RZ, R3 ;  /* 0x00000003ff08723e */ /* 0x000fe200000000ff */
[----:B------:R-:W-:Y:S01]  /*172a0*/  FMUL R3, R157, R2 ;  /* 0x000000029d037220 */ /* 0x000fe20000400000 */
[----:B------:R0:W-:Y:S01]  /*172b0*/  @P4 STG.E.U16 desc[UR36][R4.64+0x1c0], R11 ;  /* 0x0001c00b04004986 */ /* 0x0001e2000c101524 */
[----:B-1----:R-:W-:-:S02]  /*172c0*/  PRMT R10, R9, 0x7610, R10 ;  /* 0x00007610090a7816 */ /* 0x002fc4000000000a */
[----:B------:R-:W-:Y:S01]  /*172d0*/  PRMT R13, R8, 0x7610, R13 ;  /* 0x00007610080d7816 */ /* 0x000fe2000000000d */
[----:B------:R-:W-:Y:S01]  /*172e0*/  @P5 STG.E.U16 desc[UR36][R4.64+0x1c2], R12 ;  /* 0x0001c20c04005986 */ /* 0x000fe2000c101524 */
[-C--:B------:R-:W-:Y:S01]  /*172f0*/  FMUL R8, R156, R2.reuse ;  /* 0x000000029c087220 */ /* 0x080fe20000400000 */
[C---:B------:R-:W-:Y:S02]  /*17300*/  ISETP.GT.AND P4, PT, R0.reuse, 0xe8, P3 ;  /* 0x000000e80000780c */ /* 0x040fe40001f84270 */
[----:B------:R-:W-:Y:S01]  /*17310*/  F2FP.F16.F32.PACK_AB R9, RZ, R3 ;  /* 0x00000003ff09723e */ /* 0x000fe200000000ff */
[----:B------:R-:W-:Y:S01]  /*17320*/  FMUL R3, R155, R2 ;  /* 0x000000029b037220 */ /* 0x000fe20000400000 */
[C---:B------:R-:W-:Y:S02]  /*17330*/  ISETP.GT.AND P5, PT, R0.reuse, 0xe9, P3 ;  /* 0x000000e90000780c */ /* 0x040fe40001fa4270 */
[----:B------:R-:W-:Y:S02]  /*17340*/  ISETP.GT.AND P6, PT, R0, 0xe8, P2 ;  /* 0x000000e80000780c */ /* 0x000fe400017c4270 */
[----:B------:R-:W-:Y:S01]  /*17350*/  F2FP.F16.F32.PACK_AB R8, RZ, R8 ;  /* 0x00000008ff08723e */ /* 0x000fe200000000ff */
[----:B------:R1:W-:Y:S01]  /*17360*/  @P1 STG.E.U16 desc[UR36][R6.64+0x1c0], R10 ;  /* 0x0001c00a06001986 */ /* 0x0003e2000c101524 */
[----:B------:R-:W-:-:S02]  /*17370*/  F2FP.F16.F32.PACK_AB R3, RZ, R3 ;  /* 0x00000003ff03723e */ /* 0x000fc400000000ff */
[C---:B------:R-:W-:Y:S01]  /*17380*/  ISETP.GT.AND P1, PT, R17.reuse, 0x80, PT ;  /* 0x000000801100780c */ /* 0x040fe20003f24270 */
[----:B------:R2:W-:Y:S01]  /*17390*/  @P0 STG.E.U16 desc[UR36][R6.64+0x1c2], R13 ;  /* 0x0001c20d06000986 */ /* 0x0005e2000c101524 */
[----:B------:R-:W-:Y:S02]  /*173a0*/  ISETP.GT.AND P0, PT, R17, 0x88, PT ;  /* 0x000000881100780c */ /* 0x000fe40003f04270 */
[----:B0-----:R-:W-:Y:S02]  /*173b0*/  PRMT R11, R8, 0x7610, R11 ;  /* 0x00007610080b7816 */ /* 0x001fe4000000000b */
[----:B------:R-:W-:Y:S02]  /*173c0*/  PRMT R17, R3, 0x7610, R17 ;  /* 0x0000761003117816 */ /* 0x000fe40000000011 */
[----:B-1----:R-:W-:Y:S01]  /*173d0*/  PRMT R10, R9, 0x7610, R10 ;  /* 0x00007610090a7816 */ /* 0x002fe2000000000a */
[----:B------:R-:W-:-:S04]  /*173e0*/  FMUL R3, R154, R2 ;  /* 0x000000029a037220 */ /* 0x000fc80000400000 */
[----:B------:R-:W-:Y:S01]  /*173f0*/  @P4 STG.E.U16 desc[UR36][R4.64+0x1d0], R10 ;  /* 0x0001d00a04004986 */ /* 0x000fe2000c101524 */
[----:B------:R-:W-:-:S03]  /*17400*/  ISETP.GT.AND P4, PT, R0, 0xe9, P2 ;  /* 0x000000e90000780c */ /* 0x000fc60001784270 */
[----:B------:R0:W-:Y:S01]  /*17410*/  @P5 STG.E.U16 desc[UR36][R4.64+0x1d2], R11 ;  /* 0x0001d20b04005986 */ /* 0x0001e2000c101524 */
[----:B------:R-:W-:-:S03]  /*17420*/  ISETP.GT.AND P5, PT, R0, 0xf0, P3 ;  /* 0x000000f00000780c */ /* 0x000fc60001fa4270 */
[----:B------:R-:W-:Y:S01]  /*17430*/  @P6 STG.E.U16 desc[UR36][R6.64+0x1d0], R17 ;  /* 0x0001d01106006986 */ /* 0x000fe2000c101524 */
[----:B------:R-:W-:Y:S01]  /*17440*/  ISETP.GT.AND P6, PT, R0, 0xf1, P3 ;  /* 0x000000f10000780c */ /* 0x000fe20001fc4270 */
[-C--:B------:R-:W-:Y:S01]  /*17450*/  FMUL R8, R153, R2.reuse ;  /* 0x0000000299087220 */ /* 0x080fe20000400000 */
[----:B------:R-:W-:Y:S01]  /*17460*/  FMUL R9, R152, R2 ;  /* 0x0000000298097220 */ /* 0x000fe20000400000 */
[----:B--2---:R-:W-:-:S03]  /*17470*/  F2FP.F16.F32.PACK_AB R13, RZ, R3 ;  /* 0x00000003ff0d723e */ /* 0x004fc600000000ff */
[----:B------:R-:W-:Y:S02]  /*17480*/  F2FP.F16.F32.PACK_AB R14, RZ, R8 ;  /* 0x00000008ff0e723e */ /* 0x000fe400000000ff */
[----:B------:R-:W-:Y:S01]  /*17490*/  F2FP.F16.F32.PACK_AB R15, RZ, R9 ;  /* 0x00000009ff0f723e */ /* 0x000fe200000000ff */
[----:B------:R-:W-:Y:S01]  /*174a0*/  @P4 STG.E.U16 desc[UR36][R6.64+0x1d2], R13 ;  /* 0x0001d20d06004986 */ /* 0x000fe2000c101524 */
[----:B------:R-:W-:-:S03]  /*174b0*/  ISETP.GT.AND P4, PT, R0, 0xf1, P2 ;  /* 0x000000f10000780c */ /* 0x000fc60001784270 */
[----:B------:R-:W-:Y:S04]  /*174c0*/  @P5 STG.E.U16 desc[UR36][R4.64+0x1e0], R14 ;  /* 0x0001e00e04005986 */ /* 0x000fe8000c101524 */
[----:B------:R-:W-:Y:S01]  /*174d0*/  @P6 STG.E.U16 desc[UR36][R4.64+0x1e2], R15 ;  /* 0x0001e20f04006986 */ /* 0x000fe2000c101524 */
[----:B------:R-:W-:Y:S01]  /*174e0*/  ISETP.GT.AND P6, PT, R0, 0xf0, P2 ;  /* 0x000000f00000780c */ /* 0x000fe200017c4270 */
[-C--:B0-----:R-:W-:Y:S01]  /*174f0*/  FMUL R11, R23, R2.reuse ;  /* 0x00000002170b7220 */ /* 0x081fe20000400000 */
[----:B------:R-:W-:-:S04]  /*17500*/  FMUL R12, R22, R2 ;  /* 0x00000002160c7220 */ /* 0x000fc80000400000 */
[----:B------:R-:W-:Y:S02]  /*17510*/  F2FP.F16.F32.PACK_AB R11, RZ, R11 ;  /* 0x0000000bff0b723e */ /* 0x000fe400000000ff */
[----:B------:R-:W-:Y:S02]  /*17520*/  F2FP.F16.F32.PACK_AB R12, RZ, R12 ;  /* 0x0000000cff0c723e */ /* 0x000fe400000000ff */
[C---:B------:R-:W-:Y:S02]  /*17530*/  ISETP.GT.AND P5, PT, R0.reuse, 0xf8, P3 ;  /* 0x000000f80000780c */ /* 0x040fe40001fa4270 */
[----:B------:R-:W-:Y:S01]  /*17540*/  ISETP.GT.AND P3, PT, R0, 0xf9, P3 ;  /* 0x000000f90000780c */ /* 0x000fe20001f64270 */
[----:B------:R-:W-:Y:S01]  /*17550*/  @P6 STG.E.U16 desc[UR36][R6.64+0x1e0], R11 ;  /* 0x0001e00b06006986 */ /* 0x000fe2000c101524 */
[----:B------:R-:W-:-:S03]  /*17560*/  FMUL R10, R21, R2 ;  /* 0x00000002150a7220 */ /* 0x000fc60000400000 */
[----:B------:R0:W-:Y:S01]  /*17570*/  @P4 STG.E.U16 desc[UR36][R6.64+0x1e2], R12 ;  /* 0x0001e20c06004986 */ /* 0x0001e2000c101524 */
[----:B------:R-:W-:Y:S01]  /*17580*/  ISETP.GT.AND P4, PT, R0, 0xf8, P2 ;  /* 0x000000f80000780c */ /* 0x000fe20001784270 */
[-C--:B------:R-:W-:Y:S01]  /*17590*/  FMUL R9, R20, R2.reuse ;  /* 0x0000000214097220 */ /* 0x080fe20000400000 */
[-C--:B------:R-:W-:Y:S01]  /*175a0*/  FMUL R8, R18, R2.reuse ;  /* 0x0000000212087220 */ /* 0x080fe20000400000 */
[----:B------:R-:W-:Y:S01]  /*175b0*/  FMUL R3, R19, R2 ;  /* 0x0000000213037220 */ /* 0x000fe20000400000 */
[----:B------:R-:W-:Y:S02]  /*175c0*/  F2FP.F16.F32.PACK_AB R10, RZ, R10 ;  /* 0x0000000aff0a723e */ /* 0x000fe400000000ff */
[----:B------:R-:W-:Y:S02]  /*175d0*/  ISETP.GT.AND P2, PT, R0, 0xf9, P2 ;  /* 0x000000f90000780c */ /* 0x000fe40001744270 */
[----:B------:R-:W-:Y:S02]  /*175e0*/  F2FP.F16.F32.PACK_AB R9, RZ, R9 ;  /* 0x00000009ff09723e */ /* 0x000fe400000000ff */
[----:B------:R-:W-:-:S02]  /*175f0*/  F2FP.F16.F32.PACK_AB R8, RZ, R8 ;  /* 0x00000008ff08723e */ /* 0x000fc400000000ff */
[----:B------:R-:W-:Y:S01]  /*17600*/  F2FP.F16.F32.PACK_AB R3, RZ, R3 ;  /* 0x00000003ff03723e */ /* 0x000fe200000000ff */
[----:B------:R-:W-:Y:S01]  /*17610*/  @P5 STG.E.U16 desc[UR36][R4.64+0x1f0], R10 ;  /* 0x0001f00a04005986 */ /* 0x000fe2000c101524 */
[----:B0-----:R-:W-:Y:S01]  /*17620*/  PRMT R12, R8, 0x7610, R12 ;  /* 0x00007610080c7816 */ /* 0x001fe2000000000c */
[----:B------:R-:W-:Y:S01]  /*17630*/  @P4 IMAD.MOV.U32 R8, RZ, RZ, R6 ;  /* 0x000000ffff084224 */ /* 0x000fe200078e0006 */
[----:B------:R-:W-:Y:S01]  /*17640*/  PRMT R11, R3, 0x7610, R11 ;  /* 0x00007610030b7816 */ /* 0x000fe2000000000b */
[----:B------:R0:W-:Y:S01]  /*17650*/  @P3 STG.E.U16 desc[UR36][R4.64+0x1f2], R9 ;  /* 0x0001f20904003986 */ /* 0x0001e2000c101524 */
[----:B------:R-:W-:Y:S02]  /*17660*/  USHF.L.U32 UR12, UR8, 0x8, URZ ;  /* 0x00000008080c7899 */ /* 0x000fe4000800063f */
[----:B------:R-:W-:Y:S01]  /*17670*/  USHF.L.U64.HI UR11, UR8, 0x8, UR9 ;  /* 0x00000008080b7899 */ /* 0x000fe20008010209 */
[----:B0-----:R-:W-:-:S03]  /*17680*/  @P4 MOV R9, R7 ;  /* 0x0000000700094202 */ /* 0x001fc60000000f00 */
[----:B------:R-:W-:Y:S02]  /*17690*/  IMAD.U32 R3, RZ, RZ, UR12 ;  /* 0x0000000cff037e24 */ /* 0x000fe4000f8e00ff */
[----:B------:R0:W-:Y:S01]  /*176a0*/  @P4 STG.E.U16 desc[UR36][R8.64+0x1f0], R11 ;  /* 0x0001f00b08004986 */ /* 0x0001e2000c101524 */
[C---:B------:R-:W-:Y:S02]  /*176b0*/  ISETP.GT.AND P3, PT, R0.reuse, RZ, P1 ;  /* 0x000000ff0000720c */ /* 0x040fe40000f64270 */
[----:B------:R-:W-:Y:S01]  /*176c0*/  ISETP.GT.AND P4, PT, R0, 0x1, P1 ;  /* 0x000000010000780c */ /* 0x000fe20000f84270 */
[-C--:B------:R-:W-:Y:S01]  /*176d0*/  FMUL R24, R24, R2.reuse ;  /* 0x0000000218187220 */ /* 0x080fe20000400000 */
[----:B------:R-:W-:Y:S01]  /*176e0*/  FMUL R25, R25, R2 ;  /* 0x0000000219197220 */ /* 0x000fe20000400000 */
[----:B0-----:R-:W-:Y:S01]  /*176f0*/  @P2 IMAD.MOV.U32 R8, RZ, RZ, R6 ;  /* 0x000000ffff082224 */ /* 0x001fe200078e0006 */
[----:B------:R-:W-:Y:S01]  /*17700*/  @P2 MOV R9, R7 ;  /* 0x0000000700092202 */ /* 0x000fe20000000f00 */
[----:B------:R-:W-:-:S04]  /*17710*/  IMAD.U32 R7, RZ, RZ, UR11 ;  /* 0x0000000bff077e24 */ /* 0x000fc8000f8e00ff */
[----:B------:R0:W-:Y:S01]  /*17720*/  @P2 STG.E.U16 desc[UR36][R8.64+0x1f2], R12 ;  /* 0x0001f20c08002986 */ /* 0x0001e2000c101524 */
[C---:B------:R-:W-:Y:S02]  /*17730*/  IADD3 R6, P2, P6, R4.reuse, UR5, R3 ;  /* 0x0000000504067c10 */ /* 0x040fe4000fe5e003 */
[----:B------:R-:W-:Y:S02]  /*17740*/  IADD3 R4, P5, R4, UR12, RZ ;  /* 0x0000000c04047c10 */ /* 0x000fe4000ffbe0ff */
[C---:B------:R-:W-:Y:S02]  /*17750*/  IADD3.X R7, R5.reuse, UR4, R7, P2, P6 ;  /* 0x0000000405077c10 */ /* 0x040fe400097ec407 */
[----:B------:R-:W-:Y:S02]  /*17760*/  F2FP.F16.F32.PACK_AB R24, RZ, R24 ;  /* 0x00000018ff18723e */ /* 0x000fe400000000ff */
[----:B------:R-:W-:Y:S02]  /*17770*/  IADD3.X R5, R5, UR11, RZ, P5, !PT ;  /* 0x0000000b05057c10 */ /* 0x000fe4000affe4ff */
[----:B------:R-:W-:-:S02]  /*17780*/  F2FP.F16.F32.PACK_AB R25, RZ, R25 ;  /* 0x00000019ff19723e */ /* 0x000fc400000000ff */
[C---:B------:R-:W-:Y:S01]  /*17790*/  ISETP.GT.AND P2, PT, R0.reuse, RZ, P0 ;  /* 0x000000ff0000720c */ /* 0x040fe20000744270 */
[----:B------:R-:W-:Y:S01]  /*177a0*/  @P3 STG.E.U16 desc[UR36][R4.64], R24 ;  /* 0x0000001804003986 */ /* 0x000fe2000c101524 */
[----:B------:R-:W-:Y:S01]  /*177b0*/  ISETP.GT.AND P3, PT, R0, 0x1, P0 ;  /* 0x000000010000780c */ /* 0x000fe20000764270 */
[-C--:B------:R-:W-:Y:S02]  /*177c0*/  FMUL R26, R26, R2.reuse ;  /* 0x000000021a1a7220 */ /* 0x080fe40000400000 */
[----:B------:R-:W-:Y:S01]  /*177d0*/  @P4 STG.E.U16 desc[UR36][R4.64+0x2], R25 ;  /* 0x0000021904004986 */ /* 0x000fe2000c101524 */
[----:B------:R-:W-:Y:S01]  /*177e0*/  ISETP.GT.AND P4, PT, R0, 0x8, P1 ;  /* 0x000000080000780c */ /* 0x000fe20000f84270 */
[-C--:B------:R-:W-:Y:S01]  /*177f0*/  FMUL R27, R27, R2.reuse ;  /* 0x000000021b1b7220 */ /* 0x080fe20000400000 */
[----:B0-----:R-:W-:Y:S01]  /*17800*/  IADD3 R8, P5, R4, UR5, RZ ;  /* 0x0000000504087c10 */ /* 0x001fe2000ffbe0ff */
[----:B------:R-:W-:Y:S01]  /*17810*/  FMUL R28, R28, R2 ;  /* 0x000000021c1c7220 */ /* 0x000fe20000400000 */
[----:B------:R-:W-:-:S02]  /*17820*/  F2FP.F16.F32.PACK_AB R26, RZ, R26 ;  /* 0x0000001aff1a723e */ /* 0x000fc400000000ff */
[----:B------:R-:W-:Y:S02]  /*17830*/  IADD3.X R9, R5, UR4, RZ, P5, !PT ;  /* 0x0000000405097c10 */ /* 0x000fe4000affe4ff */
[----:B------:R-:W-:Y:S02]  /*17840*/  F2FP.F16.F32.PACK_AB R27, RZ, R27 ;  /* 0x0000001bff1b723e */ /* 0x000fe400000000ff */
[----:B------:R-:W-:Y:S01]  /*17850*/  F2FP.F16.F32.PACK_AB R28, RZ, R28 ;  /* 0x0000001cff1c723e */ /* 0x000fe200000000ff */
[----:B------:R-:W-:Y:S01]  /*17860*/  @P2 STG.E.U16 desc[UR36][R8.64], R26 ;  /* 0x0000001a08002986 */ /* 0x000fe2000c101524 */
[C---:B------:R-:W-:Y:S02]  /*17870*/  ISETP.GT.AND P5, PT, R0.reuse, 0x9, P1 ;  /* 0x000000090000780c */ /* 0x040fe40000fa4270 */
[C---:B------:R-:W-:Y:S01]  /*17880*/  ISETP.GT.AND P2, PT, R0.reuse, 0x8, P0 ;  /* 0x000000080000780c */ /* 0x040fe20000744270 */
[----:B------:R-:W-:Y:S01]  /*17890*/  @P3 STG.E.U16 desc[UR36][R8.64+0x2], R27 ;  /* 0x0000021b08003986 */ /* 0x000fe2000c101524 */
[-C--:B------:R-:W-:Y:S01]  /*178a0*/  FMUL R29, R29, R2.reuse ;  /* 0x000000021d1d7220 */ /* 0x080fe20000400000 */
[----:B------:R-:W-:Y:S01]  /*178b0*/  ISETP.GT.AND P3, PT, R0, 0x9, P0 ;  /* 0x000000090000780c */ /* 0x000fe20000764270 */
[-C--:B------:R-:W-:Y:S01]  /*178c0*/  FMUL R30, R30, R2.reuse ;  /* 0x000000021e1e7220 */ /* 0x080fe20000400000 */
[----:B------:R-:W-:Y:S01]  /*178d0*/  @P4 STG.E.U16 desc[UR36][R4.64+0x10], R28 ;  /* 0x0000101c04004986 */ /* 0x000fe2000c101524 */
[----:B------:R-:W-:Y:S01]  /*178e0*/  ISETP.GT.AND P4, PT, R0, 0x10, P1 ;  /* 0x000000100000780c */ /* 0x000fe20000f84270 */
[-C--:B------:R-:W-:Y:S01]  /*178f0*/  FMUL R31, R31, R2.reuse ;  /* 0x000000021f1f7220 */ /* 0x080fe20000400000 */
[----:B------:R-:W-:Y:S01]  /*17900*/  IADD3 R10, P6, R4, UR5, RZ ;  /* 0x00000005040a7c10 */ /* 0x000fe2000ffde0ff */
[----:B------:R-:W-:Y:S01]  /*17910*/  FMUL R32, R32, R2 ;  /* 0x0000000220207220 */ /* 0x000fe20000400000 */
[----:B------:R-:W-:-:S02]  /*17920*/  F2FP.F16.F32.PACK_AB R29, RZ, R29 ;  /* 0x0000001dff1d723e */ /* 0x000fc400000000ff */
[----:B------:R-:W-:Y:S02]  /*17930*/  F2FP.F16.F32.PACK_AB R30, RZ, R30 ;  /* 0x0000001eff1e723e */ /* 0x000fe400000000ff */
[----:B------:R-:W-:Y:S02]  /*17940*/  IADD3.X R11, R5, UR4, RZ, P6, !PT ;  /* 0x00000004050b7c10 */ /* 0x000fe4000b7fe4ff */
[----:B------:R-:W-:Y:S01]  /*17950*/  F2FP.F16.F32.PACK_AB R31, RZ, R31 ;  /* 0x0000001fff1f723e */ /* 0x000fe200000000ff */
[----:B------:R-:W-:Y:S01]  /*17960*/  @P5 STG.E.U16 desc[UR36][R4.64+0x12], R29 ;  /* 0x0000121d04005986 */ /* 0x000fe2000c101524 */
[----:B------:R-:W-:Y:S02]  /*17970*/  F2FP.F16.F32.PACK_AB R32, RZ, R32 ;  /* 0x00000020ff20723e */ /* 0x000fe400000000ff */
[C---:B------:R-:W-:Y:S01]  /*17980*/  ISETP.GT.AND P5, PT, R0.reuse, 0x11, P1 ;  /* 0x000000110000780c */ /* 0x040fe20000fa4270 */
[----:B------:R-:W-:Y:S01]  /*17990*/  @P2 STG.E.U16 desc[UR36][R10.64+0x10], R30 ;  /* 0x0000101e0a002986 */ /* 0x000fe2000c101524 */
[----:B------:R-:W-:Y:S01]  /*179a0*/  ISETP.GT.AND P2, PT, R0, 0x10, P0 ;  /* 0x000000100000780c */ /* 0x000fe20000744270 */
[----:B------:R-:W-:-:S02]  /*179b0*/  FMUL R33, R33, R2 ;  /* 0x0000000221217220 */ /* 0x000fc40000400000 */
[----:B------:R-:W-:Y:S01]  /*179c0*/  @P3 STG.E.U16 desc[UR36][R6.64+0x12], R31 ;  /* 0x0000121f06003986 */ /* 0x000fe2000c101524 */
[----:B------:R-:W-:Y:S01]  /*179d0*/  ISETP.GT.AND P3, PT, R0, 0x11, P0 ;  /* 0x000000110000780c */ /* 0x000fe20000764270 */
[-C--:B------:R-:W-:Y:S02]  /*179e0*/  FMUL R34, R34, R2.reuse ;  /* 0x0000000222227220 */ /* 0x080fe40000400000 */
[----:B------:R-:W-:Y:S01]  /*179f0*/  @P4 STG.E.U16 desc[UR36][R4.64+0x20], R32 ;  /* 0x0000202004004986 */ /* 0x000fe2000c101524 */
[----:B------:R-:W-:Y:S01]  /*17a00*/  ISETP.GT.AND P4, PT, R0, 0x18, P1 ;  /* 0x000000180000780c */ /* 0x000fe20000f84270 */
[-C--:B------:R-:W-:Y:S01]  /*17a10*/  FMUL R35, R35, R2.reuse ;  /* 0x0000000223237220 */ /* 0x080fe20000400000 */
[----:B------:R-:W-:Y:S01]  /*17a20*/  FMUL R36, R36, R2 ;  /* 0x0000000224247220 */ /* 0x000fe20000400000 */
[----:B------:R-:W-:Y:S02]  /*17a30*/  F2FP.F16.F32.PACK_AB R33, RZ, R33 ;  /* 0x00000021ff21723e */ /* 0x000fe400000000ff */
[----:B------:R-:W-:-:S02]  /*17a40*/  F2FP.F16.F32.PACK_AB R34, RZ, R34 ;  /* 0x00000022ff22723e */ /* 0x000fc400000000ff */
[----:B------:R-:W-:Y:S01]  /*17a50*/  F2FP.F16.F32.PACK_AB R35, RZ, R35 ;  /* 0x00000023ff23723e */ /* 0x000fe200000000ff */
[----:B------:R-:W-:Y:S01]  /*17a60*/  @P5 STG.E.U16 desc[UR36][R4.64+0x22], R33 ;  /* 0x0000222104005986 */ /* 0x000fe2000c101524 */
[----:B------:R-:W-:Y:S02]  /*17a70*/  F2FP.F16.F32.PACK_AB R36, RZ, R36 ;  /* 0x00000024ff24723e */ /* 0x000fe400000000ff */
[C---:B------:R-:W-:Y:S01]  /*17a80*/  ISETP.GT.AND P5, PT, R0.reuse, 0x19, P1 ;  /* 0x000000190000780c */ /* 0x040fe20000fa4270 */
[----:B------:R-:W-:Y:S01]  /*17a90*/  @P2 STG.E.U16 desc[UR36][R6.64+0x20], R34 ;  /* 0x0000202206002986 */ /* 0x000fe2000c101524 */
[C---:B------:R-:W-:Y:S01]  /*17aa0*/  ISETP.GT.AND P2, PT, R0.reuse, 0x18, P0 ;  /* 0x000000180000780c */ /* 0x040fe20000744270 */
[-C--:B------:R-:W-:Y:S02]  /*17ab0*/  FMUL R37, R37, R2.reuse ;  /* 0x0000000225257220 */ /* 0x080fe40000400000 */
[----:B------:R-:W-:Y:S01]  /*17ac0*/  @P3 STG.E.U16 desc[UR36][R6.64+0x22], R35 ;  /* 0x0000222306003986 */ /* 0x000fe2000c101524 */
[----:B------:R-:W-:Y:S01]  /*17ad0*/  ISETP.GT.AND P3, PT, R0, 0x19, P0 ;  /* 0x000000190000780c */ /* 0x000fe20000764270 */
[----:B------:R-:W-:-:S02]  /*17ae0*/  FMUL R38, R38, R2 ;  /* 0x0000000226267220 */ /* 0x000fc40000400000 */
[----:B------:R-:W-:Y:S01]  /*17af0*/  @P4 STG.E.U16 desc[UR36][R4.64+0x30], R36 ;  /* 0x0000302404004986 */ /* 0x000fe2000c101524 */
[----:B------:R-:W-:Y:S01]  /*17b00*/  ISETP.GT.AND P4, PT, R0, 0x20, P1 ;  /* 0x000000200000780c */ /* 0x000fe20000f84270 */
[-C--:B------:R-:W-:Y:S01]  /*17b10*/  FMUL R39, R39, R2.reuse ;  /* 0x0000000227277220 */ /* 0x080fe20000400000 */
[----:B------:R-:W-:Y:S01]  /*17b20*/  FMUL R40, R40, R2 ;  /* 0x0000000228287220 */ /* 0x000fe20000400000 */
[----:B------:R-:W-:Y:S02]  /*17b30*/  F2FP.F16.F32.PACK_AB R37, RZ, R37 ;  /* 0x00000025ff25723e */ /* 0x000fe400000000ff */
[----:B------:R-:W-:Y:S02]  /*17b40*/  F2FP.F16.F32.PACK_AB R38, RZ, R38 ;  /* 0x00000026ff26723e */ /* 0x000fe400000000ff */
[----:B------:R-:W-:Y:S01]  /*17b50*/  F2FP.F16.F32.PACK_AB R39, RZ, R39 ;  /* 0x00000027ff27723e */ /* 0x000fe200000000ff */
[----:B------:R-:W-:Y:S01]  /*17b60*/  @P5 STG.E.U16 desc[UR36][R4.64+0x32], R37 ;  /* 0x0000322504005986 */ /* 0x000fe2000c101524 */
[----:B------:R-:W-:-:S02]  /*17b70*/  F2FP.F16.F32.PACK_AB R40, RZ, R40 ;  /* 0x00000028ff28723e */ /* 0x000fc400000000ff */
[C---:B------:R-:W-:Y:S01]  /*17b80*/  ISETP.GT.AND P5, PT, R0.reuse, 0x21, P1 ;  /* 0x000000210000780c */ /* 0x040fe20000fa4270 */
[----:B------:R-:W-:Y:S01]  /*17b90*/  @P2 STG.E.U16 desc[UR36][R6.64+0x30], R38 ;  /* 0x0000302606002986 */ /* 0x000fe2000c101524 */
[C---:B------:R-:W-:Y:S01]  /*17ba0*/  ISETP.GT.AND P2, PT, R0.reuse, 0x20, P0 ;  /* 0x000000200000780c */ /* 0x040fe20000744270 */
[-C--:B------:R-:W-:Y:S02]  /*17bb0*/  FMUL R41, R41, R2.reuse ;  /* 0x0000000229297220 */ /* 0x080fe40000400000 */
[----:B------:R-:W-:Y:S01]  /*17bc0*/  @P3 STG.E.U16 desc[UR36][R6.64+0x32], R39 ;  /* 0x0000322706003986 */ /* 0x000fe2000c101524 */
[----:B------:R-:W-:Y:S01]  /*17bd0*/  ISETP.GT.AND P3, PT, R0, 0x21, P0 ;  /* 0x000000210000780c */ /* 0x000fe20000764270 */
[-C--:B------:R-:W-:Y:S02]  /*17be0*/  FMUL R42, R42, R2.reuse ;  /* 0x000000022a2a7220 */ /* 0x080fe40000400000 */
[----:B------:R-:W-:Y:S01]  /*17bf0*/  @P4 STG.E.U16 desc[UR36][R4.64+0x40], R40 ;  /* 0x0000402804004986 */ /* 0x000fe2000c101524 */
[----:B------:R-:W-:Y:S01]  /*17c00*/  ISETP.GT.AND P4, PT, R0, 0x28, P1 ;  /* 0x000000280000780c */ /* 0x000fe20000f84270 */
[-C--:B------:R-:W-:Y:S01]  /*17c10*/  FMUL R43, R43, R2.reuse ;  /* 0x000000022b2b7220 */ /* 0x080fe20000400000 */
[----:B------:R-:W-:Y:S01]  /*17c20*/  FMUL R44, R44, R2 ;  /* 0x000000022c2c7220 */ /* 0x000fe20000400000 */
[----:B------:R-:W-:-:S02]  /*17c30*/  F2FP.F16.F32.PACK_AB R41, RZ, R41 ;  /* 0x00000029ff29723e */ /* 0x000fc400000000ff */
[----:B------:R-:W-:Y:S02]  /*17c40*/  F2FP.F16.F32.PACK_AB R42, RZ, R42 ;  /* 0x0000002aff2a723e */ /* 0x000fe400000000ff */
        /* <DEDUP_REMOVED lines=357> */
[----:B------:R-:W-:Y:S01]  /*192a0*/  ISETP.GT.AND P2, PT, R0, 0xd8, P0 ;  /* 0x000000d80000780c */ /* 0x000fe20000744270 */
[-C--:B------:R-:W-:Y:S02]  /*192b0*/  FMUL R133, R133, R2.reuse ;  /* 0x0000000285857220 */ /* 0x080fe40000400000 */
[----:B------:R-:W-:Y:S01]  /*192c0*/  @P3 STG.E.U16 desc[UR36][R6.64+0x1a2], R131 ;  /* 0x0001a28306003986 */ /* 0x000fe2000c101524 */
[----:B------:R-:W-:-:S03]  /*192d0*/  FMUL R134, R134, R2 ;  /* 0x0000000286867220 */ /* 0x000fc60000400000 */
[----:B------:R-:W-:Y:S01]  /*192e0*/  @P4 STG.E.U16 desc[UR36][R4.64+0x1b0], R132 ;  /* 0x0001b08404004986 */ /* 0x000fe2000c101524 */
[C---:B------:R-:W-:Y:S01]  /*192f0*/  ISETP.GT.AND P4, PT, R0.reuse, 0xd9, P0 ;  /* 0x000000d90000780c */ /* 0x040fe20000784270 */
[----:B------:R-:W-:Y:S01]  /*19300*/  FMUL R135, R135, R2 ;  /* 0x0000000287877220 */ /* 0x000fe20000400000 */
[----:B------:R-:W-:Y:S02]  /*19310*/  F2FP.F16.F32.PACK_AB R133, RZ, R133 ;  /* 0x00000085ff85723e */ /* 0x000fe400000000ff */
[----:B------:R-:W-:Y:S02]  /*19320*/  F2FP.F16.F32.PACK_AB R134, RZ, R134 ;  /* 0x00000086ff86723e */ /* 0x000fe400000000ff */
[----:B------:R-:W-:Y:S01]  /*19330*/  F2FP.F16.F32.PACK_AB R135, RZ, R135 ;  /* 0x00000087ff87723e */ /* 0x000fe200000000ff */
[----:B------:R-:W-:Y:S01]  /*19340*/  @P5 STG.E.U16 desc[UR36][R4.64+0x1b2], R133 ;  /* 0x0001b28504005986 */ /* 0x000fe2000c101524 */
[----:B------:R-:W-:-:S03]  /*19350*/  ISETP.GT.AND P5, PT, R0, 0xe0, P1 ;  /* 0x000000e00000780c */ /* 0x000fc60000fa4270 */
[----:B------:R-:W-:Y:S01]  /*19360*/  @P2 STG.E.U16 desc[UR36][R6.64+0x1b0], R134 ;  /* 0x0001b08606002986 */ /* 0x000fe2000c101524 */
[----:B------:R-:W-:Y:S01]  /*19370*/  ISETP.GT.AND P2, PT, R0, 0xe1, P1 ;  /* 0x000000e10000780c */ /* 0x000fe20000f44270 */
[-C--:B------:R-:W-:Y:S01]  /*19380*/  FMUL R136, R136, R2.reuse ;  /* 0x0000000288887220 */ /* 0x080fe20000400000 */
[C---:B------:R-:W-:Y:S01]  /*19390*/  ISETP.GT.AND P3, PT, R0.reuse, 0xe0, P0 ;  /* 0x000000e00000780c */ /* 0x040fe20000764270 */
[----:B------:R-:W-:Y:S01]  /*193a0*/  @P4 STG.E.U16 desc[UR36][R6.64+0x1b2], R135 ;  /* 0x0001b28706004986 */ /* 0x000fe2000c101524 */
[-C--:B------:R-:W-:Y:S01]  /*193b0*/  FMUL R137, R137, R2.reuse ;  /* 0x0000000289897220 */ /* 0x080fe20000400000 */
[----:B------:R-:W-:Y:S01]  /*193c0*/  ISETP.GT.AND P4, PT, R0, 0xe1, P0 ;  /* 0x000000e10000780c */ /* 0x000fe20000784270 */
[-C--:B------:R-:W-:Y:S01]  /*193d0*/  FMUL R138, R138, R2.reuse ;  /* 0x000000028a8a7220 */ /* 0x080fe20000400000 */
[----:B------:R-:W-:Y:S01]  /*193e0*/  FMUL R139, R139, R2 ;  /* 0x000000028b8b7220 */ /* 0x000fe20000400000 */
[----:B------:R-:W-:Y:S02]  /*193f0*/  F2FP.F16.F32.PACK_AB R136, RZ, R136 ;  /* 0x00000088ff88723e */ /* 0x000fe400000000ff */
[----:B------:R-:W-:-:S02]  /*19400*/  F2FP.F16.F32.PACK_AB R137, RZ, R137 ;  /* 0x00000089ff89723e */ /* 0x000fc400000000ff */
[----:B------:R-:W-:Y:S02]  /*19410*/  F2FP.F16.F32.PACK_AB R138, RZ, R138 ;  /* 0x0000008aff8a723e */ /* 0x000fe400000000ff */
[----:B------:R-:W-:Y:S01]  /*19420*/  F2FP.F16.F32.PACK_AB R139, RZ, R139 ;  /* 0x0000008bff8b723e */ /* 0x000fe200000000ff */
[----:B------:R-:W-:Y:S01]  /*19430*/  @P5 STG.E.U16 desc[UR36][R4.64+0x1c0], R136 ;  /* 0x0001c08804005986 */ /* 0x000fe2000c101524 */
[----:B------:R-:W-:-:S03]  /*19440*/  ISETP.GT.AND P5, PT, R0, 0xe9, P1 ;  /* 0x000000e90000780c */ /* 0x000fc60000fa4270 */
[----:B------:R-:W-:Y:S01]  /*19450*/  @P2 STG.E.U16 desc[UR36][R4.64+0x1c2], R137 ;  /* 0x0001c28904002986 */ /* 0x000fe2000c101524 */
[C---:B------:R-:W-:Y:S02]  /*19460*/  ISETP.GT.AND P2, PT, R0.reuse, 0xe8, P1 ;  /* 0x000000e80000780c */ /* 0x040fe40000f44270 */
[C---:B------:R-:W-:Y:S01]  /*19470*/  ISETP.GT.AND P6, PT, R0.reuse, 0xe8, P0 ;  /* 0x000000e80000780c */ /* 0x040fe200007c4270 */
[----:B------:R-:W-:Y:S01]  /*19480*/  @P3 STG.E.U16 desc[UR36][R6.64+0x1c0], R138 ;  /* 0x0001c08a06003986 */ /* 0x000fe2000c101524 */
[----:B------:R-:W-:Y:S01]  /*19490*/  ISETP.GT.AND P3, PT, R0, 0xe9, P0 ;  /* 0x000000e90000780c */ /* 0x000fe20000764270 */
[-C--:B------:R-:W-:Y:S01]  /*194a0*/  FMUL R140, R140, R2.reuse ;  /* 0x000000028c8c7220 */ /* 0x080fe20000400000 */
[-C--:B------:R-:W-:Y:S01]  /*194b0*/  FMUL R141, R141, R2.reuse ;  /* 0x000000028d8d7220 */ /* 0x080fe20000400000 */
[----:B------:R-:W-:Y:S01]  /*194c0*/  @P4 STG.E.U16 desc[UR36][R6.64+0x1c2], R139 ;  /* 0x0001c28b06004986 */ /* 0x000fe2000c101524 */
[----:B------:R-:W-:Y:S01]  /*194d0*/  ISETP.GT.AND P4, PT, R0, 0xf0, P1 ;  /* 0x000000f00000780c */ /* 0x000fe20000f84270 */
[-C--:B------:R-:W-:Y:S01]  /*194e0*/  FMUL R142, R142, R2.reuse ;  /* 0x000000028e8e7220 */ /* 0x080fe20000400000 */
[-C--:B------:R-:W-:Y:S01]  /*194f0*/  FMUL R143, R143, R2.reuse ;  /* 0x000000028f8f7220 */ /* 0x080fe20000400000 */
[----:B------:R-:W-:Y:S01]  /*19500*/  FMUL R144, R144, R2 ;  /* 0x0000000290907220 */ /* 0x000fe20000400000 */
[----:B------:R-:W-:-:S02]  /*19510*/  F2FP.F16.F32.PACK_AB R140, RZ, R140 ;  /* 0x0000008cff8c723e */ /* 0x000fc400000000ff */
[----:B------:R-:W-:Y:S02]  /*19520*/  F2FP.F16.F32.PACK_AB R141, RZ, R141 ;  /* 0x0000008dff8d723e */ /* 0x000fe400000000ff */
[----:B------:R-:W-:Y:S02]  /*19530*/  F2FP.F16.F32.PACK_AB R142, RZ, R142 ;  /* 0x0000008eff8e723e */ /* 0x000fe400000000ff */
[----:B------:R-:W-:Y:S02]  /*19540*/  F2FP.F16.F32.PACK_AB R143, RZ, R143 ;  /* 0x0000008fff8f723e */ /* 0x000fe400000000ff */
[----:B------:R-:W-:Y:S01]  /*19550*/  F2FP.F16.F32.PACK_AB R144, RZ, R144 ;  /* 0x00000090ff90723e */ /* 0x000fe200000000ff */
[----:B------:R-:W-:Y:S01]  /*19560*/  @P2 STG.E.U16 desc[UR36][R4.64+0x1d0], R140 ;  /* 0x0001d08c04002986 */ /* 0x000fe2000c101524 */
[----:B------:R-:W-:-:S03]  /*19570*/  ISETP.GT.AND P2, PT, R0, 0xf1, P1 ;  /* 0x000000f10000780c */ /* 0x000fc60000f44270 */
[----:B------:R-:W-:Y:S01]  /*19580*/  @P5 STG.E.U16 desc[UR36][R4.64+0x1d2], R141 ;  /* 0x0001d28d04005986 */ /* 0x000fe2000c101524 */
[----:B------:R-:W-:-:S03]  /*19590*/  ISETP.GT.AND P5, PT, R0, 0xf0, P0 ;  /* 0x000000f00000780c */ /* 0x000fc600007a4270 */
[----:B------:R-:W-:Y:S01]  /*195a0*/  @P6 STG.E.U16 desc[UR36][R6.64+0x1d0], R142 ;  /* 0x0001d08e06006986 */ /* 0x000fe2000c101524 */
[----:B------:R-:W-:-:S03]  /*195b0*/  FMUL R145, R145, R2 ;  /* 0x0000000291917220 */ /* 0x000fc60000400000 */
[----:B------:R-:W-:Y:S01]  /*195c0*/  @P3 STG.E.U16 desc[UR36][R6.64+0x1d2], R143 ;  /* 0x0001d28f06003986 */ /* 0x000fe2000c101524 */
[----:B------:R-:W-:-:S03]  /*195d0*/  ISETP.GT.AND P3, PT, R0, 0xf8, P1 ;  /* 0x000000f80000780c */ /* 0x000fc60000f64270 */
[----:B------:R-:W-:Y:S01]  /*195e0*/  @P4 STG.E.U16 desc[UR36][R4.64+0x1e0], R144 ;  /* 0x0001e09004004986 */ /* 0x000fe2000c101524 */
[----:B------:R-:W-:Y:S01]  /*195f0*/  ISETP.GT.AND P4, PT, R0, 0xf1, P0 ;  /* 0x000000f10000780c */ /* 0x000fe20000784270 */
[-C--:B------:R-:W-:Y:S01]  /*19600*/  FMUL R146, R146, R2.reuse ;  /* 0x0000000292927220 */ /* 0x080fe20000400000 */
[C---:B------:R-:W-:Y:S01]  /*19610*/  ISETP.GT.AND P1, PT, R0.reuse, 0xf9, P1 ;  /* 0x000000f90000780c */ /* 0x040fe20000f24270 */
[-C--:B------:R-:W-:Y:S01]  /*19620*/  FMUL R147, R147, R2.reuse ;  /* 0x0000000293937220 */ /* 0x080fe20000400000 */
[----:B------:R-:W-:Y:S01]  /*19630*/  ISETP.GT.AND P6, PT, R0, 0xf8, P0 ;  /* 0x000000f80000780c */ /* 0x000fe200007c4270 */
[-C--:B------:R-:W-:Y:S01]  /*19640*/  FMUL R148, R148, R2.reuse ;  /* 0x0000000294947220 */ /* 0x080fe20000400000 */
[----:B------:R-:W-:Y:S01]  /*19650*/  FMUL R149, R149, R2 ;  /* 0x0000000295957220 */ /* 0x000fe20000400000 */
[----:B------:R-:W-:Y:S02]  /*19660*/  F2FP.F16.F32.PACK_AB R145, RZ, R145 ;  /* 0x00000091ff91723e */ /* 0x000fe400000000ff */
[----:B------:R-:W-:-:S02]  /*19670*/  F2FP.F16.F32.PACK_AB R146, RZ, R146 ;  /* 0x00000092ff92723e */ /* 0x000fc400000000ff */
[----:B------:R-:W-:Y:S02]  /*19680*/  ISETP.GT.AND P0, PT, R0, 0xf9, P0 ;  /* 0x000000f90000780c */ /* 0x000fe40000704270 */
[----:B------:R-:W-:Y:S01]  /*19690*/  F2FP.F16.F32.PACK_AB R147, RZ, R147 ;  /* 0x00000093ff93723e */ /* 0x000fe200000000ff */
[----:B------:R-:W-:Y:S01]  /*196a0*/  FMUL R150, R150, R2 ;  /* 0x0000000296967220 */ /* 0x000fe20000400000 */
[----:B------:R-:W-:Y:S02]  /*196b0*/  F2FP.F16.F32.PACK_AB R148, RZ, R148 ;  /* 0x00000094ff94723e */ /* 0x000fe400000000ff */
[----:B------:R-:W-:Y:S01]  /*196c0*/  F2FP.F16.F32.PACK_AB R149, RZ, R149 ;  /* 0x00000095ff95723e */ /* 0x000fe200000000ff */
[----:B------:R-:W-:Y:S01]  /*196d0*/  FMUL R151, R151, R2 ;  /* 0x0000000297977220 */ /* 0x000fe20000400000 */
[----:B------:R-:W-:Y:S01]  /*196e0*/  @P2 STG.E.U16 desc[UR36][R4.64+0x1e2], R145 ;  /* 0x0001e29104002986 */ /* 0x000fe2000c101524 */
[----:B------:R-:W-:-:S03]  /*196f0*/  F2FP.F16.F32.PACK_AB R150, RZ, R150 ;  /* 0x00000096ff96723e */ /* 0x000fc600000000ff */
[----:B------:R-:W-:Y:S01]  /*19700*/  @P5 STG.E.U16 desc[UR36][R6.64+0x1e0], R146 ;  /* 0x0001e09206005986 */ /* 0x000fe2000c101524 */
[----:B------:R-:W-:-:S03]  /*19710*/  F2FP.F16.F32.PACK_AB R151, RZ, R151 ;  /* 0x00000097ff97723e */ /* 0x000fc600000000ff */
[----:B------:R-:W-:Y:S04]  /*19720*/  @P4 STG.E.U16 desc[UR36][R6.64+0x1e2], R147 ;  /* 0x0001e29306004986 */ /* 0x000fe8000c101524 */
[----:B------:R-:W-:Y:S04]  /*19730*/  @P3 STG.E.U16 desc[UR36][R4.64+0x1f0], R148 ;  /* 0x0001f09404003986 */ /* 0x000fe8000c101524 */
[----:B------:R0:W-:Y:S02]  /*19740*/  @P1 STG.E.U16 desc[UR36][R4.64+0x1f2], R149 ;  /* 0x0001f29504001986 */ /* 0x0001e4000c101524 */
[----:B0-----:R-:W-:Y:S01]  /*19750*/  @P6 IMAD.MOV.U32 R4, RZ, RZ, R6 ;  /* 0x000000ffff046224 */ /* 0x001fe200078e0006 */
[----:B------:R-:W-:-:S05]  /*19760*/  @P6 MOV R5, R7 ;  /* 0x0000000700056202 */ /* 0x000fca0000000f00 */
[----:B------:R0:W-:Y:S04]  /*19770*/  @P6 STG.E.U16 desc[UR36][R4.64+0x1f0], R150 ;  /* 0x0001f09604006986 */ /* 0x0001e8000c101524 */
[----:B------:R0:W-:Y:S02]  /*19780*/  @P0 STG.E.U16 desc[UR36][R6.64+0x1f2], R151 ;  /* 0x0001f29706000986 */ /* 0x0001e4000c101524 */
.L_x_536:
[----:B------:R-:W-:Y:S05]  /*19790*/  BSYNC B0 ;  /* 0x0000000000007941 */ /* 0x000fea0003800000 */
.L_x_28:
[----:B0-----:R-:W2:Y:S04]  /*197a0*/  LDL.LU R5, [R1+0x200] ;  /* 0x0002000001057983 */ /* 0x001ea80000300800 */
[----:B------:R-:W2:Y:S01]  /*197b0*/  LDL.LU R4, [R1+0x204] ;  /* 0x0002040001047983 */ /* 0x000ea20000300800 */
[----:B------:R-:W-:Y:S01]  /*197c0*/  ULDC UR4, c[0x0][0xc] ;  /* 0x0000030000047ab9 */ /* 0x000fe20000000800 */
[----:B------:R-:W-:Y:S01]  /*197d0*/  ULDC UR5, c[0x0][0x10] ;  /* 0x0000040000057ab9 */ /* 0x000fe20000000800 */
[----:B-----5:R-:W2:Y:S01]  /*197e0*/  LDC R3, c[0x0][0x14] ;  /* 0x00000500ff037b82 */ /* 0x020ea20000000800 */
[----:B------:R-:W-:Y:S01]  /*197f0*/  UIMAD.WIDE.U32 UR4, UR4, UR5, URZ ;  /* 0x00000005040472a5 */ /* 0x000fe2000f8e003f */
[----:B----4-:R-:W-:Y:S01]  /*19800*/  PRMT R0, RZ, 0x7610, R0 ;  /* 0x00007610ff007816 */ /* 0x010fe20000000000 */
[----:B------:R-:W-:Y:S01]  /*19810*/  UMOV UR42, 0xffffffff ;  /* 0xffffffff002a7882 */ /* 0x000fe20000000000 */
[----:B------:R-:W-:-:S03]  /*19820*/  UMOV UR43, 0xffffffff ;  /* 0xffffffff002b7882 */ /* 0x000fc60000000000 */
[----:B--2---:R-:W-:-:S04]  /*19830*/  IMAD.WIDE.U32 R4, R3, UR4, R4 ;  /* 0x0000000403047c25 */ /* 0x004fc8000f8e0004 */
[----:B------:R-:W-:Y:S01]  /*19840*/  IMAD R3, R3, UR5, RZ ;  /* 0x0000000503037c24 */ /* 0x000fe2000f8e02ff */
[----:B------:R-:W-:Y:S01]  /*19850*/  ULDC.64 UR4, c[0x0][0x650] ;  /* 0x0001940000047ab9 */ /* 0x000fe20000000a00 */
[----:B------:R-:W-:Y:S01]  /*19860*/  IMAD.MOV.U32 R7, RZ, RZ, R4 ;  /* 0x000000ffff077224 */ /* 0x000fe200078e0004 */
[----:B------:R-:W-:Y:S01]  /*19870*/  ISETP.GE.U32.AND P0, PT, R4, UR4, PT ;  /* 0x0000000404007c0c */ /* 0x000fe2000bf06070 */
[----:B------:R-:W-:-:S05]  /*19880*/  IMAD.IADD R6, R5, 0x1, R3 ;  /* 0x0000000105067824 */ /* 0x000fca00078e0203 */
[----:B------:R0:W-:Y:S01]  /*19890*/  STL [R1+0x200], R6 ;  /* 0x0002000601007387 */ /* 0x0001e20000100800 */
[----:B------:R-:W-:-:S03]  /*198a0*/  ISETP.GE.U32.AND.EX P0, PT, R6, UR5, PT, P0 ;  /* 0x0000000506007c0c */ /* 0x000fc6000bf06100 */
[----:B------:R0:W-:Y:S10]  /*198b0*/  STL [R1+0x204], R7 ;  /* 0x0002040701007387 */ /* 0x0001f40000100800 */
[----:B0-----:R-:W-:Y:S05]  /*198c0*/  @P0 BRA `(.L_x_537) ;  /* 0x0000000400880947 */ /* 0x001fea0003800000 */
[----:B------:R-:W0:Y:S01]  /*198d0*/  S2UR UR6, SR_CTAID.X ;  /* 0x00000000000679c3 */ /* 0x000e220000002500 */
[----:B------:R-:W-:Y:S01]  /*198e0*/  ULDC.64 UR12, c[0x0][0x628] ;  /* 0x00018a00000c7ab9 */ /* 0x000fe20000000a00 */
[----:B------:R-:W-:Y:S01]  /*198f0*/  ULDC UR4, c[0x0][0x150] ;  /* 0x0000540000047ab9 */ /* 0x000fe20000000800 */
[----:B------:R-:W-:Y:S01]  /*19900*/  ISETP.NE.U32.AND P0, PT, RZ, UR12, PT ;  /* 0x0000000cff007c0c */ /* 0x000fe2000bf05070 */
[----:B------:R-:W-:Y:S01]  /*19910*/  ULDC UR15, c[0x0][0x630] ;  /* 0x00018c00000f7ab9 */ /* 0x000fe20000000800 */
[C---:B------:R-:W-:Y:S01]  /*19920*/  R2UR UR16, R7.reuse ;  /* 0x00000000071072ca */ /* 0x040fe200000e0000 */
[----:B------:R-:W-:Y:S01]  /*19930*/  ULDC UR19, c[0x0][0x154] ;  /* 0x0000550000137ab9 */ /* 0x000fe20000000800 */
[----:B------:R-:W-:Y:S01]  /*19940*/  ISETP.NE.AND.EX P0, PT, RZ, UR13, PT, P0 ;  /* 0x0000000dff007c0c */ /* 0x000fe2000bf05300 */
[----:B------:R-:W2:Y:S01]  /*19950*/  S2UR UR18, SR_CTAID.Y ;  /* 0x00000000001279c3 */ /* 0x000ea20000002600 */
[----:B------:R-:W-:Y:S02]  /*19960*/  R2UR UR17, R6 ;  /* 0x00000000061172ca */ /* 0x000fe400000e0000 */
[----:B------:R-:W-:-:S02]  /*19970*/  R2UR UR10, R7 ;  /* 0x00000000070a72ca */ /* 0x000fc400000e0000 */
[----:B------:R-:W-:Y:S02]  /*19980*/  R2UR UR11, R6 ;  /* 0x00000000060b72ca */ /* 0x000fe400000e0000 */
[----:B0-----:R-:W-:-:S05]  /*19990*/  I2FP.F32.U32 R0, UR6 ;  /* 0x0000000600007c45 */ /* 0x001fca0008201000 */
[----:B------:R-:W-:-:S04]  /*199a0*/  FMUL R0, R0, UR4 ;  /* 0x0000000400007c20 */ /* 0x000fc80008400000 */
[----:B------:R0:W4:Y:S01]  /*199b0*/  F2I.U32.TRUNC.NTZ R3, R0 ;  /* 0x0000000000037305 */ /* 0x000122000020f000 */
[----:B--2---:R-:W-:Y:S05]  /*199c0*/  @!P0 BRA `(.L_x_538) ;  /* 0x0000000000308947 */ /* 0x004fea0003800000 */
        /* <DEDUP_REMOVED lines=12> */
.L_x_538:
[----:B------:R-:W-:Y:S01]  /*19a90*/  USHF.R.U64 UR43, UR10, UR15, UR11 ;  /* 0x0000000f0a2b7299 */ /* 0x000fe2000800120b */
[----:B0-----:R-:W-:Y:S01]  /*19aa0*/  I2FP.F32.U32 R0, UR18 ;  /* 0x0000001200007c45 */ /* 0x001fe20008201000 */
[----:B------:R-:W-:Y:S02]  /*19ab0*/  USHF.R.U32.HI UR4, URZ, UR15, UR11 ;  /* 0x0000000f3f047299 */ /* 0x000fe4000801160b */
        /* <DEDUP_REMOVED lines=8> */
[----:B------:R-:W-:Y:S01]  /*19b40*/  UIMAD.WIDE.U32 UR8, UR10, UR12, UR8 ;  /* 0x0000000c0a0872a5 */ /* 0x000fe2000f8e0008 */
[----:B----4-:R-:W-:Y:S01]  /*19b50*/  R2UR UR12, R3 ;  /* 0x00000000030c72ca */ /* 0x010fe200000e0000 */
[----:B------:R-:W-:Y:S01]  /*19b60*/  UIMAD UR10, UR10, UR13, UR4 ;  /* 0x0000000d0a0a72a4 */ /* 0x000fe2000f8e0204 */
[----:B------:R-:W-:Y:S01]  /*19b70*/  ULDC UR11, c[0x0][0x618] ;  /* 0x00018600000b7ab9 */ /* 0x000fe20000000800 */
[----:B------:R-:W-:Y:S02]  /*19b80*/  ULDC UR21, c[0x0][0x658] ;  /* 0x0001960000157ab9 */ /* 0x000fe40000000800 */
[----:B------:R-:W-:Y:S01]  /*19b90*/  UIADD3 UR9, UR9, UR10, URZ ;  /* 0x0000000a09097290 */ /* 0x000fe2000fffe03f */
[----:B------:R-:W-:Y:S01]  /*19ba0*/  UMOV UR15, 0xffffffff ;  /* 0xffffffff000f7882 */ /* 0x000fe20000000000 */
[----:B------:R-:W-:Y:S01]  /*19bb0*/  ULDC.64 UR4, c[0x0][0x640] ;  /* 0x0001900000047ab9 */ /* 0x000fe20000000a00 */
[----:B------:R-:W-:Y:S01]  /*19bc0*/  USHF.L.U32 UR15, UR15, UR21, URZ ;  /* 0x000000150f0f7299 */ /* 0x000fe2000800063f */
[----:B------:R-:W-:Y:S01]  /*19bd0*/  ISETP.NE.U32.AND P0, PT, RZ, UR4, PT ;  /* 0x00000004ff007c0c */ /* 0x000fe2000bf05070 */
[----:B------:R-:W-:-:S02]  /*19be0*/  USHF.R.U64 UR16, UR8, UR11, UR9 ;  /* 0x0000000b08107299 */ /* 0x000fc40008001209 */
[----:B------:R-:W-:Y:S01]  /*19bf0*/  USHF.R.U32.HI UR8, URZ, UR11, UR9 ;  /* 0x0000000b3f087299 */ /* 0x000fe20008011609 */
[----:B0-----:R-:W-:Y:S01]  /*19c00*/  R2UR UR14, R0 ;  /* 0x00000000000e72ca */ /* 0x001fe200000e0000 */
[----:B------:R-:W-:Y:S01]  /*19c10*/  ULDC UR17, c[0x0][0x608] ;  /* 0x0001820000117ab9 */ /* 0x000fe20000000800 */
[----:B------:R-:W-:Y:S01]  /*19c20*/  ULOP3.LUT UR41, URZ, UR15, URZ, 0x33, !UPT ;  /* 0x0000000f3f297292 */ /* 0x000fe2000f8e333f */
[----:B------:R-:W-:Y:S01]  /*19c30*/  ISETP.NE.AND.EX P0, PT, RZ, UR5, PT, P0 ;  /* 0x00000005ff007c0c */ /* 0x000fe2000bf05300 */
[----:B------:R-:W-:Y:S02]  /*19c40*/  USHF.R.U64 UR15, UR16, UR17, UR8 ;  /* 0x00000011100f7299 */ /* 0x000fe40008001208 */
[----:B------:R-:W-:Y:S02]  /*19c50*/  USHF.R.U32.HI UR8, URZ, UR17, UR8 ;  /* 0x000000113f087299 */ /* 0x000fe40008011608 */
[----:B------:R-:W-:Y:S02]  /*19c60*/  UIADD3 UR12, -UR12, URZ, URZ ;  /* 0x0000003f0c0c7290 */ /* 0x000fe4000fffe13f */
[----:B------:R-:W-:Y:S01]  /*19c70*/  USHF.R.U64 UR17, UR15, UR21, UR8 ;  /* 0x000000150f117299 */ /* 0x000fe20008001208 */
[----:B------:R-:W-:Y:S01]  /*19c80*/  UMOV UR19, 0x1 ;  /* 0x0000000100137882 */ /* 0x000fe20000000000 */
[----:B------:R-:W-:Y:S01]  /*19c90*/  ULDC UR13, c[0x0][0x144] ;  /* 0x00005100000d7ab9 */ /* 0x000fe20000000800 */
[----:B------:R-:W-:Y:S01]  /*19ca0*/  ULDC UR7, c[0x0][0x600] ;  /* 0x0001800000077ab9 */ /* 0x000fe20000000800 */
[----:B------:R-:W-:-:S02]  /*19cb0*/  USHF.L.U32 UR24, UR19, UR21, URZ ;  /* 0x0000001513187299 */ /* 0x000fc4000800063f */
[----:B------:R-:W-:Y:S02]  /*19cc0*/  USHF.R.U32.HI UR8, URZ, UR21, UR8 ;  /* 0x000000153f087299 */ /* 0x000fe40008011608 */
[----:B------:R-:W-:Y:S02]  /*19cd0*/  UIMAD UR21, UR13, UR12, UR6 ;  /* 0x0000000c0d1572a4 */ /* 0x000fe4000f8e0206 */
[----:B------:R-:W-:Y:S02]  /*19ce0*/  UIADD3 UR20, UR7, -0x1, URZ ;  /* 0xffffffff07147890 */ /* 0x000fe4000fffe03f */
[----:B------:R-:W-:Y:S01]  /*19cf0*/  UIADD3 UR19, -UR14, URZ, URZ ;  /* 0x0000003f0e137290 */ /* 0x000fe2000fffe13f */
        /* <DEDUP_REMOVED lines=17> */
.L_x_539:
[----:B------:R-:W-:Y:S01]  /*19e10*/  UISETP.NE.AND UP0, UPT, UR45, URZ, UPT ;  /* 0x0000003f2d00728c */ /* 0x000fe2000bf05270 */
[----:B------:R-:W-:Y:S01]  /*19e20*/  MOV R0, 0x1 ;  /* 0x0000000100007802 */ /* 0x000fe20000000f00 */
[----:B------:R-:W-:Y:S02]  /*19e30*/  USHF.R.U64 UR4, UR6, UR22, UR8 ;  /* 0x0000001606047299 */ /* 0x000fe40008001208 */
[----:B------:R-:W-:Y:S02]  /*19e40*/  ULOP3.LUT UR41, UR15, UR41, URZ, 0xc0, !UPT ;  /* 0x000000290f297292 */ /* 0x000fe4000f8ec03f */
[----:B------:R-:W-:Y:S02]  /*19e50*/  UIADD3 UR5, -UR4, URZ, URZ ;  /* 0x0000003f04057290 */ /* 0x000fe4000fffe13f */
[----:B------:R-:W-:Y:S02]  /*19e60*/  UIMAD UR41, UR24, UR4, UR41 ;  /* 0x00000004182972a4 */ /* 0x000fe4000f8e0229 */
[----:B------:R-:W-:-:S02]  /*19e70*/  ULOP3.LUT UR16, UR16, UR20, URZ, 0xc0, !UPT ;  /* 0x0000001410107292 */ /* 0x000fc4000f8ec03f */
[----:B------:R-:W-:Y:S02]  /*19e80*/  @UP0 UIMAD UR21, UR25, UR19, UR18 ;  /* 0x00000013191502a4 */ /* 0x000fe4000f8e0212 */
[----:B------:R-:W-:-:S03]  /*19e90*/  UIMAD UR4, UR5, UR23, UR17 ;  /* 0x00000017050472a4 */ /* 0x000fc6000f8e0211 */
[----:B------:R-:W-:Y:S01]  /*19ea0*/  ULDC UR5, c[0x0][0x610] ;  /* 0x0001840000057ab9 */ /* 0x000fe20000000800 */
[----:B------:R-:W-:Y:S02]  /*19eb0*/  UIMAD UR4, UR4, UR7, UR16 ;  /* 0x00000007040472a4 */ /* 0x000fe4000f8e0210 */
[----:B------:R-:W-:-:S04]  /*19ec0*/  UIMAD UR41, UR41, UR5, UR21 ;  /* 0x00000005292972a4 */ /* 0x000fc8000f8e0215 */
[----:B------:R-:W-:Y:S02]  /*19ed0*/  USEL UR42, UR4, UR41, !UP0 ;  /* 0x00000029042a7287 */ /* 0x000fe4000c000000 */
[----:B------:R-:W-:-:S12]  /*19ee0*/  USEL UR41, UR41, UR4, !UP0 ;  /* 0x0000000429297287 */ /* 0x000fd8000c000000 */
.L_x_537:
[----:B------:R-:W-:-:S13]  /*19ef0*/  LOP3.LUT P0, RZ, R0, 0xff, RZ, 0xc0, !PT ;  /* 0x000000ff00ff7812 */ /* 0x000fda000780c0ff */
[----:B------:R-:W-:Y:S05]  /*19f00*/  @P0 BRA `(.L_x_540) ;  /* 0xfffffe7000780947 */ /* 0x000fea000383ffff */
[----:B------:R-:W-:Y:S05]  /*19f10*/  EXIT ;  /* 0x000000000000794d */ /* 0x000fea0003800000 */
.L_x_3:
[----:B------:R-:W2:Y:S01]  /*19f20*/  LDL R5, [R1+0x204] ;  /* 0x0002040001057983 */ /* 0x000ea20000100800 */
[----:B------:R-:W-:-:S03]  /*19f30*/  ULDC.64 UR8, c[0x0][0x650] ;  /* 0x0001940000087ab9 */ /* 0x000fc60000000a00 */
[----:B------:R-:W3:Y:S01]  /*19f40*/  LDL R4, [R1+0x200] ;  /* 0x0002000001047983 */ /* 0x000ee20000100800 */
[----:B------:R-:W-:Y:S01]  /*19f50*/  PRMT R0, RZ, 0x7610, R0 ;  /* 0x00007610ff007816 */ /* 0x000fe20000000000 */
[----:B------:R-:W-:Y:S01]  /*19f60*/  IMAD.MOV.U32 R3, RZ, RZ, -0x1 ;  /* 0xffffffffff037424 */ /* 0x000fe200078e00ff */
[----:B------:R-:W-:Y:S01]  /*19f70*/  MOV R9, 0xffffffff ;  /* 0xffffffff00097802 */ /* 0x000fe20000000f00 */
[----:B------:R-:W-:Y:S01]  /*19f80*/  IMAD.MOV.U32 R2, RZ, RZ, -0x1 ;  /* 0xffffffffff027424 */ /* 0x000fe200078e00ff */
[----:B--2---:R-:W-:-:S04]  /*19f90*/  ISETP.GE.U32.AND P0, PT, R5, UR8, PT ;  /* 0x0000000805007c0c */ /* 0x004fc8000bf06070 */
[----:B---3--:R-:W-:-:S13]  /*19fa0*/  ISETP.GE.U32.AND.EX P0, PT, R4, UR9, PT, P0 ;  /* 0x0000000904007c0c */ /* 0x008fda000bf06100 */
[----:B------:R-:W-:Y:S05]  /*19fb0*/  @P0 BRA `(.L_x_541) ;  /* 0x00000004008c0947 */ /* 0x000fea0003800000 */
[----:B------:R-:W-:Y:S01]  /*19fc0*/  I2FP.F32.U32 R0, UR4 ;  /* 0x0000000400007c45 */ /* 0x000fe20008201000 */
[----:B0-----:R-:W-:Y:S01]  /*19fd0*/  ULDC.64 UR16, c[0x0][0x628] ;  /* 0x00018a0000107ab9 */ /* 0x001fe20000000a00 */
        /* <DEDUP_REMOVED lines=24> */
.L_x_542:
        /* <DEDUP_REMOVED lines=24> */
[----:B------:R-:W-:Y:S01]  /*1a2e0*/  UMOV UR19, 0x1 ;  /* 0x0000000100137882 */ /* 0x000fe20000000000 */
[----:B------:R-:W-:Y:S01]  /*1a2f0*/  ULDC UR20, c[0x0][0x608] ;  /* 0x0001820000147ab9 */ /* 0x000fe20000000800 */
[----:B------:R-:W-:Y:S01]  /*1a300*/  USHF.L.U32 UR26, UR19, UR23, URZ ;  /* 0x00000017131a7299 */ /* 0x000fe2000800063f */
[----:B------:R-:W-:Y:S01]  /*1a310*/  ISETP.NE.AND.EX P0, PT, RZ, UR9, PT, P0 ;  /* 0x00000009ff007c0c */ /* 0x000fe2000bf05300 */
[----:B------:R-:W-:Y:S02]  /*1a320*/  USHF.R.U64 UR19, UR18, UR20, UR11 ;  /* 0x0000001412137299 */ /* 0x000fe4000800120b */
[----:B------:R-:W-:Y:S02]  /*1a330*/  USHF.R.U32.HI UR11, URZ, UR20, UR11 ;  /* 0x000000143f0b7299 */ /* 0x000fe4000801160b */
[----:B------:R-:W-:-:S02]  /*1a340*/  UIADD3 UR15, -UR15, URZ, URZ ;  /* 0x0000003f0f0f7290 */ /* 0x000fc4000fffe13f */
[----:B------:R-:W-:Y:S01]  /*1a350*/  USHF.R.U64 UR20, UR19, UR23, UR11 ;  /* 0x0000001713147299 */ /* 0x000fe2000800120b */
[----:B------:R-:W-:Y:S01]  /*1a360*/  ULDC UR16, c[0x0][0x144] ;  /* 0x0000510000107ab9 */ /* 0x000fe20000000800 */
[----:B------:R-:W-:Y:S01]  /*1a370*/  ULDC UR6, c[0x0][0x600] ;  /* 0x0001800000067ab9 */ /* 0x000fe20000000800 */
[----:B------:R-:W-:Y:S02]  /*1a380*/  USHF.R.U32.HI UR11, URZ, UR23, UR11 ;  /* 0x000000173f0b7299 */ /* 0x000fe4000801160b */
[----:B------:R-:W-:Y:S02]  /*1a390*/  UIMAD UR23, UR16, UR15, UR4 ;  /* 0x0000000f101772a4 */ /* 0x000fe4000f8e0204 */
[----:B------:R-:W-:Y:S02]  /*1a3a0*/  UIADD3 UR22, UR6, -0x1, URZ ;  /* 0xffffffff06167890 */ /* 0x000fe4000fffe03f */
[----:B------:R-:W-:Y:S02]  /*1a3b0*/  ULOP3.LUT UR27, URZ, UR13, URZ, 0x33, !UPT ;  /* 0x0000000d3f1b7292 */ /* 0x000fe4000f8e333f */
        /* <DEDUP_REMOVED lines=18> */
.L_x_543:
[----:B------:R-:W-:Y:S01]  /*1a4e0*/  UISETP.NE.AND UP0, UPT, UR45, URZ, UPT ;  /* 0x0000003f2d00728c */ /* 0x000fe2000bf05270 */
[----:B------:R-:W-:Y:S01]  /*1a4f0*/  IMAD.MOV.U32 R0, RZ, RZ, 0x1 ;  /* 0x00000001ff007424 */ /* 0x000fe200078e00ff */
[----:B------:R-:W-:Y:S01]  /*1a500*/  USHF.R.U64 UR8, UR4, UR24, UR11 ;  /* 0x0000001804087299 */ /* 0x000fe2000800120b */
[----:B------:R-:W-:Y:S01]  /*1a510*/  IMAD.U32 R9, RZ, RZ, UR5 ;  /* 0x00000005ff097e24 */ /* 0x000fe2000f8e00ff */
[----:B------:R-:W-:Y:S02]  /*1a520*/  ULOP3.LUT UR4, UR19, UR27, URZ, 0xc0, !UPT ;  /* 0x0000001b13047292 */ /* 0x000fe4000f8ec03f */
[----:B------:R-:W-:Y:S02]  /*1a530*/  ULOP3.LUT UR18, UR18, UR22, URZ, 0xc0, !UPT ;  /* 0x0000001612127292 */ /* 0x000fe4000f8ec03f */
[----:B------:R-:W-:-:S03]  /*1a540*/  UIMAD UR4, UR26, UR8, UR4 ;  /* 0x000000081a0472a4 */ /* 0x000fc6000f8e0204 */
[----:B------:R-:W-:Y:S02]  /*1a550*/  @UP0 UIMAD UR23, UR28, UR21, UR7 ;  /* 0x000000151c1702a4 */ /* 0x000fe4000f8e0207 */
[----:B------:R-:W-:-:S03]  /*1a560*/  UIADD3 UR7, -UR8, URZ, URZ ;  /* 0x0000003f08077290 */ /* 0x000fc6000fffe13f */
[----:B------:R-:W-:Y:S01]  /*1a570*/  ULDC UR8, c[0x0][0x610] ;  /* 0x0001840000087ab9 */ /* 0x000fe20000000800 */
[----:B------:R-:W-:Y:S02]  /*1a580*/  UIMAD UR7, UR7, UR25, UR20 ;  /* 0x00000019070772a4 */ /* 0x000fe4000f8e0214 */
[----:B------:R-:W-:Y:S02]  /*1a590*/  UIMAD UR4, UR4, UR8, UR23 ;  /* 0x00000008040472a4 */ /* 0x000fe4000f8e0217 */
[----:B------:R-:W-:-:S04]  /*1a5a0*/  UIMAD UR7, UR7, UR6, UR18 ;  /* 0x00000006070772a4 */ /* 0x000fc8000f8e0212 */
[----:B------:R-:W-:Y:S02]  /*1a5b0*/  USEL UR6, UR7, UR4, !UP0 ;  /* 0x0000000407067287 */ /* 0x000fe4000c000000 */
[----:B------:R-:W-:-:S04]  /*1a5c0*/  USEL UR4, UR4, UR7, !UP0 ;  /* 0x0000000704047287 */ /* 0x000fc8000c000000 */
[----:B------:R-:W-:Y:S02]  /*1a5d0*/  MOV R2, UR6 ;  /* 0x0000000600027c02 */ /* 0x000fe40008000f00 */
[----:B------:R-:W-:-:S07]  /*1a5e0*/  IMAD.U32 R3, RZ, RZ, UR4 ;  /* 0x00000004ff037e24 */ /* 0x000fce000f8e00ff */
.L_x_541:
[----:B------:R-:W-:-:S08]  /*1a5f0*/  NOP ;  /* 0x0000000000007918 */ /* 0x000fd00000000000 */
[----:B0-----:R-:W0:-:S00]  /*1a600*/  USETMAXREG.DEALLOC.CTAPOOL 0x18 ;  /* 0x00000018000079c8 */ /* 0x001e0000080e0500 */
[----:B------:R-:W-:-:S13]  /*1a610*/  ISETP.NE.AND P0, PT, RZ, UR10, PT ;  /* 0x0000000aff007c0c */ /* 0x000fda000bf05270 */
[----:B------:R-:W-:Y:S05]  /*1a620*/  @P0 EXIT ;  /* 0x000000000000094d */ /* 0x000fea0003800000 */
[----:B0-----:R-:W-:Y:S01]  /*1a630*/  LOP3.LUT P0, RZ, R0, 0xff, RZ, 0xc0, !PT ;  /* 0x000000ff00ff7812 */ /* 0x001fe2000780c0ff */
[----:B------:R-:W-:Y:S01]  /*1a640*/  IMAD.MOV.U32 R0, RZ, RZ, 0x1 ;  /* 0x00000001ff007424 */ /* 0x000fe200078e00ff */
[----:B------:R-:W-:-:S11]  /*1a650*/  MOV R6, RZ ;  /* 0x000000ff00067202 */ /* 0x000fd60000000f00 */
[----:B------:R-:W-:Y:S05]  /*1a660*/  @!P0 BRA `(.L_x_544) ;  /* 0x0000000c005c8947 */ /* 0x000fea0003800000 */
[----:B------:R-:W0:Y:S01]  /*1a670*/  S2R R4, SR_TID.X ;  /* 0x0000000000047919 */ /* 0x000e220000002100 */
[----:B------:R-:W-:Y:S01]  /*1a680*/  ULDC UR4, c[0x0][0x28c] ;  /* 0x0000a30000047ab9 */ /* 0x000fe20000000800 */
[----:B------:R-:W-:Y:S01]  /*1a690*/  ULDC UR6, c[0x0][0x658] ;  /* 0x0001960000067ab9 */ /* 0x000fe20000000800 */
[----:B------:R-:W-:Y:S01]  /*1a6a0*/  UIADD3 UR10, UR4, 0x3f, URZ ;  /* 0x0000003f040a7890 */ /* 0x000fe2000fffe03f */
[----:B------:R-:W-:Y:S01]  /*1a6b0*/  BSSY B0, `(.L_x_544) ;  /* 0x00000d2000007945 */ /* 0x000fe20003800000 */
[----:B------:R-:W-:Y:S01]  /*1a6c0*/  UMOV UR7, 0xffffffff ;  /* 0xffffffff00077882 */ /* 0x000fe20000000000 */
[----:B------:R-:W-:Y:S01]  /*1a6d0*/  ULDC UR5, c[0x0][0x600] ;  /* 0x0001800000057ab9 */ /* 0x000fe20000000800 */
[----:B------:R-:W-:Y:S01]  /*1a6e0*/  UMOV UR9, 0x1 ;  /* 0x0000000100097882 */ /* 0x000fe20000000000 */
[----:B------:R-:W-:Y:S01]  /*1a6f0*/  USHF.L.U32 UR7, UR7, UR6, URZ ;  /* 0x0000000607077299 */ /* 0x000fe2000800063f */
[----:B------:R-:W-:Y:S01]  /*1a700*/  IMAD.MOV.U32 R8, RZ, RZ, 0x1 ;  /* 0x00000001ff087424 */ /* 0x000fe200078e00ff */
[----:B------:R-:W-:Y:S01]  /*1a710*/  UIADD3 UR4, UR5, -0x1, URZ ;  /* 0xffffffff05047890 */ /* 0x000fe2000fffe03f */
[----:B------:R-:W-:Y:S01]  /*1a720*/  IMAD.MOV.U32 R0, RZ, RZ, 0x1 ;  /* 0x00000001ff007424 */ /* 0x000fe200078e00ff */
[----:B------:R-:W-:Y:S01]  /*1a730*/  USHF.R.S32.HI UR11, URZ, 0x1f, UR10 ;  /* 0x0000001f3f0b7899 */ /* 0x000fe2000801140a */
[----:B------:R-:W-:Y:S01]  /*1a740*/  MOV R6, RZ ;  /* 0x000000ff00067202 */ /* 0x000fe20000000f00 */
[----:B------:R-:W-:Y:S01]  /*1a750*/  ULDC UR8, c[0x0][0xc] ;  /* 0x0000030000087ab9 */ /* 0x000fe20000000800 */
[----:B------:R-:W-:-:S02]  /*1a760*/  USHF.L.U32 UR5, UR9, UR6, URZ ;  /* 0x0000000609057299 */ /* 0x000fc4000800063f */
[----:B------:R-:W-:Y:S01]  /*1a770*/  ULEA.HI UR11, UR11, UR10, URZ, 0x6 ;  /* 0x0000000a0b0b7291 */ /* 0x000fe2000f8f303f */
[----:B------:R-:W-:Y:S01]  /*1a780*/  ULDC UR9, c[0x0][0x10] ;  /* 0x0000040000097ab9 */ /* 0x000fe20000000800 */
[----:B------:R-:W-:Y:S02]  /*1a790*/  ULOP3.LUT UR6, URZ, UR7, URZ, 0x33, !UPT ;  /* 0x000000073f067292 */ /* 0x000fe4000f8e333f */
[----:B------:R-:W-:Y:S01]  /*1a7a0*/  UIMAD.WIDE.U32 UR8, UR8, UR9, URZ ;  /* 0x00000009080872a5 */ /* 0x000fe2000f8e003f */
[----:B------:R-:W-:Y:S01]  /*1a7b0*/  ULDC UR7, c[0x0][0x14] ;  /* 0x0000050000077ab9 */ /* 0x000fe20000000800 */
[----:B------:R-:W-:Y:S02]  /*1a7c0*/  USHF.R.S32.HI UR18, URZ, 0x6, UR11 ;  /* 0x000000063f127899 */ /* 0x000fe4000801140b */
[----:B------:R-:W-:Y:S02]  /*1a7d0*/  UIMAD.WIDE.U32 UR20, UR8, UR7, URZ ;  /* 0x00000007081472a5 */ /* 0x000fe4000f8e003f */
[----:B------:R-:W-:-:S02]  /*1a7e0*/  UIMAD UR13, UR9, UR7, URZ ;  /* 0x00000007090d72a4 */ /* 0x000fc4000f8e023f */
[----:B------:R-:W-:Y:S01]  /*1a7f0*/  ULOP3.LUT UR24, UR40, 0x2, URZ, 0xfc, !UPT ;  /* 0x0000000228187892 */ /* 0x000fe2000f8efc3f */
[C---:B0-----:R-:W-:Y:S01]  /*1a800*/  LOP3.LUT P2, RZ, R4.reuse, 0x7f, RZ, 0xc0, !PT ;  /* 0x0000007f04ff7812 */ /* 0x041fe2000784c0ff */
[----:B------:R-:W-:Y:S01]  /*1a810*/  UIADD3 UR13, UR21, UR13, URZ ;  /* 0x0000000d150d7290 */ /* 0x000fe2000fffe03f */
[----:B------:R-:W-:Y:S01]  /*1a820*/  LOP3.LUT P0, RZ, R4, 0x1f, RZ, 0xc0, !PT ;  /* 0x0000001f04ff7812 */ /* 0x000fe2000780c0ff */
[----:B------:R-:W-:Y:S01]  /*1a830*/  UIADD3 UR25, UR18, 0x1, URZ ;  /* 0x0000000112197890 */ /* 0x000fe2000fffe03f */
[----:B------:R-:W-:Y:S02]  /*1a840*/  ULDC.64 UR22, c[0x0][0x198] ;  /* 0x0000660000167ab9 */ /* 0x000fe40000000a00 */
[----:B------:R-:W-:-:S13]  /*1a850*/  PLOP3.LUT P0, PT, P0, P2, PT, 0x8a, 0x0 ;  /* 0x000000000000781c */ /* 0x000fda0000705172 */
.L_x_556:
[----:B------:R-:W-:-:S03]  /*1a860*/  UMOV UR7, 0xffffffff ;  /* 0xffffffff00077882 */ /* 0x000fc60000000000 */
[----:B------:R-:W-:Y:S05]  /*1a870*/  BRA.DIV UR7, `(.L_x_545) ;  /* 0x0000000e07a47947 */ /* 0x000fea000b800000 */
[----:B------:R-:W-:-:S13]  /*1a880*/  ELECT P6, URZ, PT ;  /* 0x00000000003f782f */ /* 0x000fda00038c0000 */
.L_x_566:
[----:B------:R-:W0:Y:S01]  /*1a890*/  LDC R4, c[0x0][0x28c] ;  /* 0x0000a300ff047b82 */ /* 0x000e220000000800 */
[----:B------:R-:W-:Y:S01]  /*1a8a0*/  BSSY B1, `(.L_x_546) ;  /* 0x0000035000017945 */ /* 0x000fe20003800000 */
[----:B0-----:R-:W-:-:S13]  /*1a8b0*/  ISETP.LT.OR P6, PT, R4, 0x1, !P6 ;  /* 0x000000010400780c */ /* 0x001fda00077c1670 */
[----:B------:R-:W-:Y:S05]  /*1a8c0*/  @P6 BRA `(.L_x_547) ;  /* 0x0000000000c86947 */ /* 0x000fea0003800000 */
[----:B------:R-:W-:Y:S01]  /*1a8d0*/  IMAD.SHL.U32 R11, R3, 0x100, RZ ;  /* 0x00000100030b7824 */ /* 0x000fe200078e00ff */
[----:B------:R-:W-:Y:S01]  /*1a8e0*/  MOV R12, RZ ;  /* 0x000000ff000c7202 */ /* 0x000fe20000000f00 */
[----:B------:R-:W-:Y:S01]  /*1a8f0*/  IMAD.SHL.U32 R2, R2, 0x100, RZ ;  /* 0x0000010002027824 */ /* 0x000fe200078e00ff */
[----:B------:R-:W-:Y:S01]  /*1a900*/  MOV R4, R6 ;  /* 0x0000000600047202 */ /* 0x000fe20000000f00 */
[----:B------:R-:W-:Y:S02]  /*1a910*/  IMAD.U32 R14, RZ, RZ, UR25 ;  /* 0x00000019ff0e7e24 */ /* 0x000fe4000f8e00ff */
[----:B------:R-:W-:-:S07]  /*1a920*/  IMAD.MOV.U32 R3, RZ, RZ, R0 ;  /* 0x000000ffff037224 */ /* 0x000fce00078e0000 */
.L_x_551:
[----:B------:R-:W0:Y:S01]  /*1a930*/  S2R R10, SR_CgaCtaId ;  /* 0x00000000000a7919 */ /* 0x000e220000008800 */
[----:B------:R-:W-:Y:S01]  /*1a940*/  MOV R5, 0x400 ;  /* 0x0000040000057802 */ /* 0x000fe20000000f00 */
[----:B------:R-:W1:Y:S03]  /*1a950*/  @!P2 LDC R7, c[0x0][0x500] ;  /* 0x00014000ff07ab82 */ /* 0x000e660000000800 */
[----:B0-----:R-:W-:Y:S02]  /*1a960*/  LEA R13, R10, R5, 0x18 ;  /* 0x000000050a0d7211 */ /* 0x001fe400078ec0ff */
[----:B------:R-:W-:-:S03]  /*1a970*/  SHF.L.U32 R5, R3, 0x1f, RZ ;  /* 0x0000001f03057819 */ /* 0x000fc600000006ff */
[----:B------:R-:W-:-:S04]  /*1a980*/  IMAD R10, R4, 0x8, R13 ;  /* 0x00000008040a7824 */ /* 0x000fc800078e020d */
[----:B------:R-:W0:Y:S02]  /*1a990*/  SYNCS.PHASECHK.TRANS64.TRYWAIT P1, [R10+URZ+0x18], R5 ;  /* 0x000018050a0075a7 */ /* 0x000e24000802017f */
[----:B01----:R-:W-:Y:S05]  /*1a9a0*/  @!P1 BRA `(.L_x_548) ;  /* 0x0000000c00789947 */ /* 0x003fea0003800000 */
.L_x_567:
[----:B------:R-:W-:Y:S01]  /*1a9b0*/  UPRMT UR7, UR24, 0x9910, URZ ;  /* 0x0000991018077896 */ /* 0x000fe2000800003f */
[----:B------:R1:W-:Y:S03]  /*1a9c0*/  @!P2 SYNCS.ARRIVE.TRANS64 RZ, [R10+URZ], R7 ;  /* 0x000000070affa9a7 */ /* 0x0003e6000800003f */
[----:B------:R-:W-:-:S06]  /*1a9d0*/  UISETP.NE.AND UP0, UPT, UR7, 0x2, UPT ;  /* 0x000000020700788c */ /* 0x000fcc000bf05270 */
[----:B------:R-:W-:-:S13]  /*1a9e0*/  PLOP3.LUT P1, PT, PT, PT, UP0, 0x80, 0x0 ;  /* 0x000000000000781c */ /* 0x000fda0003f2f008 */
[----:B-1----:R-:W-:Y:S05]  /*1a9f0*/  @P1 BRA `(.L_x_549) ;  /* 0x0000000000041947 */ /* 0x002fea0003800000 */
[----:B------:R-:W-:Y:S01]  /*1aa00*/  BPT.TRAP 0x1 ;  /* 0x000000040000795c */ /* 0x000fe20000300000 */
.L_x_549:
[----:B------:R-:W-:Y:S05]  /*1aa10*/  @P0 BRA `(.L_x_550) ;  /* 0x0000000000040947 */ /* 0x000fea0003800000 */
[----:B------:R-:W-:Y:S01]  /*1aa20*/  BPT.TRAP 0x1 ;  /* 0x000000040000795c */ /* 0x000fe20000300000 */
.L_x_550:
[----:B------:R-:W-:Y:S01]  /*1aa30*/  IMAD R13, R4, 0x8000, R13 ;  /* 0x00008000040d7824 */ /* 0x000fe200078e020d */
[----:B------:R-:W-:Y:S01]  /*1aa40*/  R2UR UR9, R10 ;  /* 0x000000000a0972ca */ /* 0x000fe200000e0000 */
[----:B------:R-:W-:Y:S01]  /*1aa50*/  VIADD R14, R14, 0xffffffff ;  /* 0xffffffff0e0e7836 */ /* 0x000fe20000000000 */
[----:B------:R-:W-:Y:S01]  /*1aa60*/  UIADD3 UR14, UP0, UR22, 0xf0, URZ ;  /* 0x000000f0160e7890 */ /* 0x000fe2000ff1e03f */
[----:B------:R-:W-:Y:S01]  /*1aa70*/  R2UR UR11, R11 ;  /* 0x000000000b0b72ca */ /* 0x000fe200000e0000 */
[----:B------:R-:W-:Y:S01]  /*1aa80*/  UIADD3 UR26, UP1, UR22, 0x1f0, URZ ;  /* 0x000001f0161a7890 */ /* 0x000fe2000ff3e03f */
[----:B------:R-:W-:Y:S01]  /*1aa90*/  R2UR UR7, R13 ;  /* 0x000000000d0772ca */ /* 0x000fe200000e0000 */
[----:B------:R-:W-:Y:S01]  /*1aaa0*/  UIADD3.X UR15, URZ, UR23, URZ, UP0, !UPT ;  /* 0x000000173f0f7290 */ /* 0x000fe200087fe43f */
[----:B------:R-:W-:Y:S01]  /*1aab0*/  R2UR UR10, R12 ;  /* 0x000000000c0a72ca */ /* 0x000fe200000e0000 */
[----:B------:R-:W-:Y:S01]  /*1aac0*/  UIADD3.X UR27, URZ, UR23, URZ, UP1, !UPT ;  /* 0x000000173f1b7290 */ /* 0x000fe20008ffe43f */
[----:B------:R-:W-:Y:S01]  /*1aad0*/  R2UR UR12, R9 ;  /* 0x00000000090c72ca */ /* 0x000fe200000e0000 */
[----:B------:R-:W-:Y:S01]  /*1aae0*/  UMOV UR16, 0x0 ;  /* 0x0000000000107882 */ /* 0x000fe20000000000 */
[----:B------:R-:W-:Y:S01]  /*1aaf0*/  R2UR UR19, R2 ;  /* 0x00000000021372ca */ /* 0x000fe200000e0000 */
[----:B------:R-:W-:Y:S01]  /*1ab00*/  UMOV UR17, 0x10000000 ;  /* 0x1000000000117882 */ /* 0x000fe20000000000 */
[----:B------:R-:W-:Y:S01]  /*1ab10*/  ISETP.GT.AND P3, PT, R14, 0x1, PT ;  /* 0x000000010e00780c */ /* 0x000fe20003f64270 */
[----:B------:R-:W-:Y:S01]  /*1ab20*/  VIADD R12, R12, 0x40 ;  /* 0x000000400c0c7836 */ /* 0x000fe20000000000 */
[----:B------:R-:W-:-:S03]  /*1ab30*/  IADD3 R4, R4, 0x1, RZ ;  /* 0x0000000104047810 */ /* 0x000fc60007ffe0ff */
[----:B------:R-:W-:Y:S01]  /*1ab40*/  UIADD3 UR8, UR7, 0x100, URZ ;  /* 0x0000010007087890 */ /* 0x000fe2000fffe03f */
[----:B------:R-:W-:Y:S01]  /*1ab50*/  ISETP.NE.AND P1, PT, R4, 0x3, PT ;  /* 0x000000030400780c */ /* 0x000fe20003f25270 */
[----:B------:R-:W-:-:S03]  /*1ab60*/  UIADD3 UR7, UR7, 0x18100, URZ ;  /* 0x0001810007077890 */ /* 0x000fc6000fffe03f */
[----:B0-----:R-:W-:Y:S02]  /*1ab70*/  SEL R10, RZ, 0x1, P1 ;  /* 0x00000001ff0a7807 */ /* 0x001fe40000800000 */
[----:B------:R-:W-:Y:S02]  /*1ab80*/  SEL R4, R4, RZ, P1 ;  /* 0x000000ff04047207 */ /* 0x000fe40000800000 */
[----:B------:R0:W-:Y:S01]  /*1ab90*/  UTMALDG.3D [UR8], [UR14], desc[UR16] ;  /* 0x000010080e0075b4 */ /* 0x0001e20008011000 */
[----:B------:R-:W-:Y:S01]  /*1aba0*/  LOP3.LUT R3, R3, R10, RZ, 0x3c, !PT ;  /* 0x0000000a03037212 */ /* 0x000fe200078e3cff */
[----:B0-----:R-:W-:Y:S01]  /*1abb0*/  UMOV UR8, UR7 ;  /* 0x0000000700087c82 */ /* 0x001fe20008000000 */
[----:B------:R-:W-:Y:S02]  /*1abc0*/  UMOV UR11, UR19 ;  /* 0x00000013000b7c82 */ /* 0x000fe40008000000 */
[----:B------:R0:W-:Y:S02]  /*1abd0*/  UTMALDG.3D [UR8], [UR26], desc[UR16] ;  /* 0x000010081a0075b4 */ /* 0x0001e40008011000 */
[----:B0-----:R-:W-:Y:S05]  /*1abe0*/  @P3 BRA `(.L_x_551) ;  /* 0xfffffffc00503947 */ /* 0x001fea000383ffff */
.L_x_547:
[----:B------:R-:W-:Y:S05]  /*1abf0*/  BSYNC B1 ;  /* 0x0000000000017941 */ /* 0x000fea0003800000 */
.L_x_546:
[----:B------:R-:W2:Y:S01]  /*1ac00*/  LDL.LU R15, [R1+0x200] ;  /* 0x00020000010f7983 */ /* 0x000ea20000300800 */
[----:B------:R-:W-:Y:S01]  /*1ac10*/  LOP3.LUT P1, RZ, R8, 0xff, RZ, 0xc0, !PT ;  /* 0x000000ff08ff7812 */ /* 0x000fe2000782c0ff */
[----:B------:R-:W-:Y:S02]  /*1ac20*/  ULDC.64 UR8, c[0x0][0x650] ;  /* 0x0001940000087ab9 */ /* 0x000fe40000000a00 */
[----:B------:R-:W3:Y:S01]  /*1ac30*/  LDL.LU R13, [R1+0x204] ;  /* 0x00020400010d7983 */ /* 0x000ee20000300800 */
[----:B------:R-:W-:Y:S01]  /*1ac40*/  IADD3 R6, R6, UR18, RZ ;  /* 0x0000001206067c10 */ /* 0x000fe2000fffe0ff */
[----:B------:R-:W-:Y:S01]  /*1ac50*/  UISETP.GE.U32.AND UP0, UPT, UR18, 0x3, UPT ;  /* 0x000000031200788c */ /* 0x000fe2000bf06070 */
[----:B------:R-:W-:Y:S01]  /*1ac60*/  BSSY B1, `(.L_x_552) ;  /* 0x0000074000017945 */ /* 0x000fe20003800000 */
[----:B------:R-:W-:Y:S01]  /*1ac70*/  IMAD.MOV.U32 R9, RZ, RZ, -0x1 ;  /* 0xffffffffff097424 */ /* 0x000fe200078e00ff */
[----:B------:R-:W-:Y:S02]  /*1ac80*/  PRMT R4, RZ, 0x7610, R4 ;  /* 0x00007610ff047816 */ /* 0x000fe40000000004 */
[----:B------:R-:W-:-:S02]  /*1ac90*/  PRMT R8, RZ, 0x7610, R8 ;  /* 0x00007610ff087816 */ /* 0x000fc40000000008 */
[----:B------:R-:W-:Y:S01]  /*1aca0*/  PLOP3.LUT P3, PT, PT, PT, UP0, 0x80, 0x0 ;  /* 0x000000000000781c */ /* 0x000fe20003f6f008 */
[----:B------:R-:W0:Y:S01]  /*1acb0*/  @P1 S2R R3, SR_CgaCtaId ;  /* 0x0000000000031919 */ /* 0x000e220000008800 */
[----:B------:R-:W-:-:S04]  /*1acc0*/  @P1 MOV R2, 0x400 ;  /* 0x0000040000021802 */ /* 0x000fc80000000f00 */
[----:B0-----:R-:W-:-:S04]  /*1acd0*/  @P1 LEA R2, R3, R2, 0x18 ;  /* 0x0000000203021211 */ /* 0x001fc800078ec0ff */
[----:B------:R0:W-:Y:S01]  /*1ace0*/  @P1 SYNCS.ARRIVE.TRANS64.A1T0 RZ, [R2+URZ+0x48], RZ ;  /* 0x000048ff02ff19a7 */ /* 0x0001e2000810003f */
[----:B------:R-:W-:Y:S01]  /*1acf0*/  ISETP.GT.U32.AND P1, PT, R6, 0x2, PT ;  /* 0x000000020600780c */ /* 0x000fe20003f24070 */
[----:B0-----:R-:W-:-:S05]  /*1ad00*/  IMAD.U32 R2, RZ, RZ, UR18 ;  /* 0x00000012ff027e24 */ /* 0x001fca000f8e00ff */
[----:B------:R-:W-:Y:S01]  /*1ad10*/  ISETP.LT.U32.AND P1, PT, R2, 0x3, P1 ;  /* 0x000000030200780c */ /* 0x000fe20000f21070 */
[----:B------:R-:W-:Y:S01]  /*1ad20*/  IMAD.WIDE.U32 R2, R6, -0x55555555, RZ ;  /* 0xaaaaaaab06027825 */ /* 0x000fe200078e00ff */
[----:B------:R-:W-:-:S04]  /*1ad30*/  MOV R2, 0xffffffff ;  /* 0xffffffff00027802 */ /* 0x000fc80000000f00 */
[----:B------:R-:W-:Y:S02]  /*1ad40*/  SHF.R.U32.HI R5, RZ, 0x1, R3 ;  /* 0x00000001ff057819 */ /* 0x000fe40000011603 */
[----:B------:R-:W-:-:S03]  /*1ad50*/  SEL R3, RZ, 0x1, !P1 ;  /* 0x00000001ff037807 */ /* 0x000fc60004800000 */
[----:B------:R-:W-:Y:S01]  /*1ad60*/  IMAD R6, R5, -0x3, R6 ;  /* 0xfffffffd05067824 */ /* 0x000fe200078e0206 */
[----:B------:R-:W-:Y:S01]  /*1ad70*/  LOP3.LUT R0, R0, R3, RZ, 0x3c, !PT ;  /* 0x0000000300007212 */ /* 0x000fe200078e3cff */
[----:B------:R-:W-:-:S03]  /*1ad80*/  IMAD.MOV.U32 R3, RZ, RZ, -0x1 ;  /* 0xffffffffff037424 */ /* 0x000fc600078e00ff */
[----:B------:R-:W-:Y:S02]  /*1ad90*/  @P3 LOP3.LUT R0, R0, 0x1, R5, 0x78, !PT ;  /* 0x0000000100003812 */ /* 0x000fe400078e7805 */
[----:B---3--:R-:W-:-:S04]  /*1ada0*/  IADD3 R13, P1, R13, UR20, RZ ;  /* 0x000000140d0d7c10 */ /* 0x008fc8000ff3e0ff */
[----:B--2---:R-:W-:Y:S01]  /*1adb0*/  IADD3.X R15, R15, UR13, RZ, P1, !PT ;  /* 0x0000000d0f0f7c10 */ /* 0x004fe20008ffe4ff */
[----:B------:R0:W-:Y:S01]  /*1adc0*/  STL [R1+0x204], R13 ;  /* 0x0002040d01007387 */ /* 0x0001e20000100800 */
[----:B------:R-:W-:-:S03]  /*1add0*/  ISETP.GE.U32.AND P1, PT, R13, UR8, PT ;  /* 0x000000080d007c0c */ /* 0x000fc6000bf26070 */
[----:B------:R0:W-:Y:S01]  /*1ade0*/  STL [R1+0x200], R15 ;  /* 0x0002000f01007387 */ /* 0x0001e20000100800 */
[----:B------:R-:W-:-:S13]  /*1adf0*/  ISETP.GE.U32.AND.EX P1, PT, R15, UR9, PT, P1 ;  /* 0x000000090f007c0c */ /* 0x000fda000bf26110 */
[----:B0-----:R-:W-:Y:S05]  /*1ae00*/  @P1 BRA `(.L_x_553) ;  /* 0x0000000400641947 */ /* 0x001fea0003800000 */
[----:B------:R-:W0:Y:S01]  /*1ae10*/  S2R R7, SR_CTAID.X ;  /* 0x0000000000077919 */ /* 0x000e220000002500 */
[----:B------:R-:W-:Y:S01]  /*1ae20*/  ULDC UR7, c[0x0][0x150] ;  /* 0x0000540000077ab9 */ /* 0x000fe20000000800 */
[----:B------:R-:W1:Y:S01]  /*1ae30*/  LDC R4, c[0x0][0x144] ;  /* 0x00005100ff047b82 */ /* 0x000e620000000800 */
[----:B------:R-:W-:Y:S01]  /*1ae40*/  UISETP.NE.AND UP0, UPT, UR45, URZ, UPT ;  /* 0x0000003f2d00728c */ /* 0x000fe2000bf05270 */
[----:B------:R-:W2:Y:S01]  /*1ae50*/  S2R R5, SR_CTAID.Y ;  /* 0x0000000000057919 */ /* 0x000ea20000002600 */
[----:B------:R-:W-:Y:S01]  /*1ae60*/  ULDC.64 UR8, c[0x0][0x628] ;  /* 0x00018a0000087ab9 */ /* 0x000fe20000000a00 */
[----:B------:R-:W-:-:S03]  /*1ae70*/  ULDC UR10, c[0x0][0x630] ;  /* 0x00018c00000a7ab9 */ /* 0x000fc60000000800 */
[----:B------:R-:W-:Y:S01]  /*1ae80*/  PLOP3.LUT P1, PT, PT, PT, UP0, 0x80, 0x0 ;  /* 0x000000000000781c */ /* 0x000fe20003f2f008 */
[----:B------:R-:W3:Y:S01]  /*1ae90*/  LDC R10, c[0x0][0x148] ;  /* 0x00005200ff0a7b82 */ /* 0x000ee20000000800 */
[----:B0-----:R-:W-:Y:S02]  /*1aea0*/  I2FP.F32.U32 R2, R7 ;  /* 0x0000000700027245 */ /* 0x001fe40000201000 */
[----:B--2---:R-:W-:-:S03]  /*1aeb0*/  I2FP.F32.U32 R3, R5 ;  /* 0x0000000500037245 */ /* 0x004fc60000201000 */
[----:B------:R-:W-:Y:S01]  /*1aec0*/  FMUL R2, R2, UR7 ;  /* 0x0000000702027c20 */ /* 0x000fe20008400000 */
[----:B------:R-:W-:Y:S02]  /*1aed0*/  ULDC UR7, c[0x0][0x154] ;  /* 0x0000550000077ab9 */ /* 0x000fe40000000800 */
[----:B------:R-:W-:-:S03]  /*1aee0*/  FMUL R9, R3, UR7 ;  /* 0x0000000703097c20 */ /* 0x000fc60008400000 */
[----:B------:R-:W0:Y:S08]  /*1aef0*/  F2I.U32.TRUNC.NTZ R2, R2 ;  /* 0x0000000200027305 */ /* 0x000e30000020f000 */
[----:B------:R-:W2:Y:S01]  /*1af00*/  F2I.U32.TRUNC.NTZ R9, R9 ;  /* 0x0000000900097305 */ /* 0x000ea2000020f000 */
[----:B0-----:R-:W-:Y:S02]  /*1af10*/  IMAD.MOV R3, RZ, RZ, -R2 ;  /* 0x000000ffff037224 */ /* 0x001fe400078e0a02 */
[----:B------:R-:W-:-:S02]  /*1af20*/  IMAD.MOV.U32 R2, RZ, RZ, R13 ;  /* 0x000000ffff027224 */ /* 0x000fc400078e000d */
[----:B-1----:R-:W-:Y:S01]  /*1af30*/  IMAD R7, R4, R3, R7 ;  /* 0x0000000304077224 */ /* 0x002fe200078e0207 */
[----:B--2---:R-:W-:-:S05]  /*1af40*/  IADD3 R3, -R9, RZ, RZ ;  /* 0x000000ff09037210 */ /* 0x004fca0007ffe1ff */
[----:B---3--:R-:W-:Y:S01]  /*1af50*/  @P1 IMAD R7, R10, R3, R5 ;  /* 0x000000030a071224 */ /* 0x008fe200078e0205 */
[----:B------:R-:W-:Y:S01]  /*1af60*/  ISETP.NE.U32.AND P1, PT, RZ, UR8, PT ;  /* 0x00000008ff007c0c */ /* 0x000fe2000bf25070 */
[----:B------:R-:W-:-:S03]  /*1af70*/  IMAD.MOV.U32 R3, RZ, RZ, R15 ;  /* 0x000000ffff037224 */ /* 0x000fc600078e000f */
[----:B------:R-:W-:-:S13]  /*1af80*/  ISETP.NE.AND.EX P1, PT, RZ, UR9, PT, P1 ;  /* 0x00000009ff007c0c */ /* 0x000fda000bf25310 */
[----:B------:R-:W-:Y:S05]  /*1af90*/  @!P1 BRA `(.L_x_554) ;  /* 0x0000000000289947 */ /* 0x000fea0003800000 */
[----:B------:R-:W-:Y:S02]  /*1afa0*/  ULDC UR7, c[0x0][0x634] ;  /* 0x00018d0000077ab9 */ /* 0x000fe40000000800 */
[----:B------:R-:W-:-:S04]  /*1afb0*/  IADD3 R3, P1, R13, UR7, RZ ;  /* 0x000000070d037c10 */ /* 0x000fc8000ff3e0ff */
[----:B------:R-:W-:-:S05]  /*1afc0*/  IADD3.X R9, RZ, R15, RZ, P1, !PT ;  /* 0x0000000fff097210 */ /* 0x000fca0000ffe4ff */
[----:B------:R-:W-:-:S04]  /*1afd0*/  IMAD.WIDE.U32 R4, R9, UR8, RZ ;  /* 0x0000000809047c25 */ /* 0x000fc8000f8e00ff */
[----:B------:R-:W-:-:S04]  /*1afe0*/  IMAD.WIDE.U32 R4, P1, R3, UR9, R4 ;  /* 0x0000000903047c25 */ /* 0x000fc8000f820004 */
[----:B------:R-:W-:-:S04]  /*1aff0*/  IMAD.WIDE.U32 R2, R3, UR8, RZ ;  /* 0x0000000803027c25 */ /* 0x000fc8000f8e00ff */
[----:B------:R-:W-:Y:S01]  /*1b000*/  IMAD.MOV.U32 R2, RZ, RZ, R5 ;  /* 0x000000ffff027224 */ /* 0x000fe200078e0005 */
[----:B------:R-:W-:Y:S01]  /*1b010*/  IADD3 RZ, P3, R3, R4, RZ ;  /* 0x0000000403ff7210 */ /* 0x000fe20007f7e0ff */
[----:B------:R-:W-:-:S04]  /*1b020*/  IMAD.X R3, RZ, RZ, RZ, P1 ;  /* 0x000000ffff037224 */ /* 0x000fc800008e06ff */
[----:B------:R-:W-:-:S08]  /*1b030*/  IMAD.WIDE.U32.X R2, R9, UR9, R2, P3 ;  /* 0x0000000909027c25 */ /* 0x000fd000098e0402 */
.L_x_554:
[--C-:B------:R-:W-:Y:S01]  /*1b040*/  SHF.R.U64 R9, R2, UR10, R3.reuse ;  /* 0x0000000a02097c19 */ /* 0x100fe20008001203 */
[----:B------:R-:W-:Y:S01]  /*1b050*/  ULDC.64 UR8, c[0x0][0x620] ;  /* 0x0001880000087ab9 */ /* 0x000fe20000000a00 */
[----:B------:R-:W-:Y:S01]  /*1b060*/  SHF.R.U32.HI R2, RZ, UR10, R3 ;  /* 0x0000000aff027c19 */ /* 0x000fe20008011603 */
[----:B------:R-:W-:Y:S01]  /*1b070*/  IMAD.MOV.U32 R3, RZ, RZ, R15 ;  /* 0x000000ffff037224 */ /* 0x000fe200078e000f */
[----:B------:R-:W-:Y:S01]  /*1b080*/  IADD3 R11, P1, RZ, -R9, RZ ;  /* 0x80000009ff0b7210 */ /* 0x000fe20007f3e0ff */
[----:B------:R-:W-:-:S03]  /*1b090*/  ULDC UR7, c[0x0][0x618] ;  /* 0x0001860000077ab9 */ /* 0x000fc60000000800 */
[----:B------:R-:W-:-:S05]  /*1b0a0*/  IADD3.X R2, RZ, ~R2, RZ, P1, !PT ;  /* 0x80000002ff027210 */ /* 0x000fca0000ffe4ff */
[----:B------:R-:W-:-:S04]  /*1b0b0*/  IMAD R2, R2, UR8, RZ ;  /* 0x0000000802027c24 */ /* 0x000fc8000f8e02ff */
[----:B------:R-:W-:Y:S02]  /*1b0c0*/  IMAD R5, R11, UR9, R2 ;  /* 0x000000090b057c24 */ /* 0x000fe4000f8e0202 */
[----:B------:R-:W-:-:S04]  /*1b0d0*/  IMAD.MOV.U32 R2, RZ, RZ, R13 ;  /* 0x000000ffff027224 */ /* 0x000fc800078e000d */
[----:B------:R-:W-:Y:S01]  /*1b0e0*/  IMAD.WIDE.U32 R2, R11, UR8, R2 ;  /* 0x000000080b027c25 */ /* 0x000fe2000f8e0002 */
[----:B------:R-:W-:Y:S02]  /*1b0f0*/  ULDC.64 UR8, c[0x0][0x640] ;  /* 0x0001900000087ab9 */ /* 0x000fe40000000a00 */
[----:B------:R-:W-:Y:S02]  /*1b100*/  ISETP.NE.U32.AND P1, PT, RZ, UR8, PT ;  /* 0x00000008ff007c0c */ /* 0x000fe4000bf25070 */
[----:B------:R-:W-:Y:S02]  /*1b110*/  IADD3 R3, R3, R5, RZ ;  /* 0x0000000503037210 */ /* 0x000fe40007ffe0ff */
[----:B------:R-:W-:Y:S02]  /*1b120*/  ISETP.NE.AND.EX P1, PT, RZ, UR9, PT, P1 ;  /* 0x00000009ff007c0c */ /* 0x000fe4000bf25310 */
[--C-:B------:R-:W-:Y:S02]  /*1b130*/  SHF.R.U64 R10, R2, UR7, R3.reuse ;  /* 0x00000007020a7c19 */ /* 0x100fe40008001203 */
[----:B------:R-:W-:Y:S01]  /*1b140*/  SHF.R.U32.HI R3, RZ, UR7, R3 ;  /* 0x00000007ff037c19 */ /* 0x000fe20008011603 */
[----:B------:R-:W-:-:S03]  /*1b150*/  ULDC UR7, c[0x0][0x608] ;  /* 0x0001820000077ab9 */ /* 0x000fc60000000800 */
[--C-:B------:R-:W-:Y:S02]  /*1b160*/  SHF.R.U64 R12, R10, UR7, R3.reuse ;  /* 0x000000070a0c7c19 */ /* 0x100fe40008001203 */
[----:B------:R-:W-:Y:S01]  /*1b170*/  SHF.R.U32.HI R3, RZ, UR7, R3 ;  /* 0x00000007ff037c19 */ /* 0x000fe20008011603 */
[----:B------:R-:W-:-:S03]  /*1b180*/  ULDC UR7, c[0x0][0x658] ;  /* 0x0001960000077ab9 */ /* 0x000fc60000000800 */
[--C-:B------:R-:W-:Y:S02]  /*1b190*/  SHF.R.U64 R11, R12, UR7, R3.reuse ;  /* 0x000000070c0b7c19 */ /* 0x100fe40008001203 */
[----:B------:R-:W-:-:S03]  /*1b1a0*/  SHF.R.U32.HI R13, RZ, UR7, R3 ;  /* 0x00000007ff0d7c19 */ /* 0x000fc60008011603 */
[----:B------:R-:W-:Y:S02]  /*1b1b0*/  IMAD.MOV.U32 R2, RZ, RZ, R11 ;  /* 0x000000ffff027224 */ /* 0x000fe400078e000b */
[----:B------:R-:W-:Y:S01]  /*1b1c0*/  IMAD.MOV.U32 R3, RZ, RZ, R13 ;  /* 0x000000ffff037224 */ /* 0x000fe200078e000d */
[----:B------:R-:W-:Y:S06]  /*1b1d0*/  @!P1 BRA `(.L_x_555) ;  /* 0x0000000000289947 */ /* 0x000fec0003800000 */
        /* <DEDUP_REMOVED lines=10> */
.L_x_555:
[----:B------:R-:W-:Y:S01]  /*1b280*/  ULDC UR7, c[0x0][0x648] ;  /* 0x0001920000077ab9 */ /* 0x000fe20000000800 */
[----:B------:R-:W-:Y:S01]  /*1b290*/  LOP3.LUT R12, R12, UR6, RZ, 0xc0, !PT ;  /* 0x000000060c0c7c12 */ /* 0x000fe2000f8ec0ff */
[----:B------:R-:W-:Y:S01]  /*1b2a0*/  UISETP.NE.AND UP0, UPT, UR45, URZ, UPT ;  /* 0x0000003f2d00728c */ /* 0x000fe2000bf05270 */
[----:B------:R-:W-:Y:S01]  /*1b2b0*/  SHF.R.U64 R3, R2, UR7, R3 ;  /* 0x0000000702037c19 */ /* 0x000fe20008001203 */
[----:B------:R-:W-:Y:S01]  /*1b2c0*/  ULDC UR7, c[0x0][0x638] ;  /* 0x00018e0000077ab9 */ /* 0x000fe20000000800 */
[----:B------:R-:W-:Y:S02]  /*1b2d0*/  LOP3.LUT R4, R10, UR4, RZ, 0xc0, !PT ;  /* 0x000000040a047c12 */ /* 0x000fe4000f8ec0ff */
[C---:B------:R-:W-:Y:S01]  /*1b2e0*/  IADD3 R2, -R3.reuse, RZ, RZ ;  /* 0x000000ff03027210 */ /* 0x040fe20007ffe1ff */
[----:B------:R-:W-:Y:S01]  /*1b2f0*/  IMAD R12, R3, UR5, R12 ;  /* 0x00000005030c7c24 */ /* 0x000fe2000f8e020c */
[----:B------:R-:W-:Y:S02]  /*1b300*/  PLOP3.LUT P1, PT, PT, PT, UP0, 0x40, 0x0 ;  /* 0x000000000000781c */ /* 0x000fe40003f2e808 */
[----:B------:R-:W-:Y:S01]  /*1b310*/  PLOP3.LUT P3, PT, PT, PT, UP0, 0x40, 0x0 ;  /* 0x000000000000781c */ /* 0x000fe20003f6e808 */
[----:B------:R-:W-:Y:S01]  /*1b320*/  IMAD R11, R2, UR7, R11 ;  /* 0x00000007020b7c24 */ /* 0x000fe2000f8e020b */
[----:B------:R-:W-:-:S02]  /*1b330*/  ULDC UR7, c[0x0][0x610] ;  /* 0x0001840000077ab9 */ /* 0x000fc40000000800 */
[----:B------:R-:W-:Y:S01]  /*1b340*/  IMAD R7, R12, UR7, R7 ;  /* 0x000000070c077c24 */ /* 0x000fe2000f8e0207 */
[----:B------:R-:W-:Y:S02]  /*1b350*/  ULDC UR7, c[0x0][0x600] ;  /* 0x0001800000077ab9 */ /* 0x000fe40000000800 */
[----:B------:R-:W-:-:S05]  /*1b360*/  IMAD R4, R11, UR7, R4 ;  /* 0x000000070b047c24 */ /* 0x000fca000f8e0204 */
[----:B------:R-:W-:Y:S02]  /*1b370*/  SEL R2, R4, R7, P1 ;  /* 0x0000000704027207 */ /* 0x000fe40000800000 */
[----:B------:R-:W-:Y:S01]  /*1b380*/  SEL R3, R7, R4, P3 ;  /* 0x0000000407037207 */ /* 0x000fe20001800000 */
[----:B------:R-:W-:-:S07]  /*1b390*/  IMAD.MOV.U32 R4, RZ, RZ, 0x1 ;  /* 0x00000001ff047424 */ /* 0x000fce00078e00ff */
.L_x_553:
[----:B------:R-:W-:Y:S05]  /*1b3a0*/  BSYNC B1 ;  /* 0x0000000000017941 */ /* 0x000fea0003800000 */
.L_x_552:
[----:B------:R-:W-:-:S13]  /*1b3b0*/  LOP3.LUT P1, RZ, R4, 0xff, RZ, 0xc0, !PT ;  /* 0x000000ff04ff7812 */ /* 0x000fda000782c0ff */
[----:B------:R-:W-:Y:S05]  /*1b3c0*/  @P1 BRA `(.L_x_556) ;  /* 0xfffffff400241947 */ /* 0x000fea000383ffff */
[----:B------:R-:W-:Y:S05]  /*1b3d0*/  BSYNC B0 ;  /* 0x0000000000007941 */ /* 0x000fea0003800000 */
.L_x_544:
[----:B------:R-:W-:-:S03]  /*1b3e0*/  UMOV UR7, 0xffffffff ;  /* 0xffffffff00077882 */ /* 0x000fc60000000000 */
[----:B------:R-:W-:Y:S05]  /*1b3f0*/  BRA.DIV UR7, `(.L_x_557) ;  /* 0x0000000207f87947 */ /* 0x000fea000b800000 */
[----:B------:R-:W-:-:S13]  /*1b400*/  ELECT P6, URZ, PT ;  /* 0x00000000003f782f */ /* 0x000fda00038c0000 */
.L_x_570:
[----:B------:R-:W-:Y:S04]  /*1b410*/  BSSY B0, `(.L_x_558) ;  /* 0x0000023000007945 */ /* 0x000fe80003800000 */
[----:B------:R-:W-:Y:S05]  /*1b420*/  @!P6 BRA `(.L_x_559) ;  /* 0x000000000084e947 */ /* 0x000fea0003800000 */
[----:B------:R-:W-:-:S04]  /*1b430*/  ULOP3.LUT UR7, UR40, 0x2, URZ, 0xfc, !UPT ;  /* 0x0000000228077892 */ /* 0x000fc8000f8efc3f */
[----:B------:R-:W-:-:S06]  /*1b440*/  UISETP.NE.AND UP0, UPT, UR7, 0x3, UPT ;  /* 0x000000030700788c */ /* 0x000fcc000bf05270 */
[----:B------:R-:W-:-:S13]  /*1b450*/  PLOP3.LUT P0, PT, PT, PT, UP0, 0x80, 0x0 ;  /* 0x000000000000781c */ /* 0x000fda0003f0f008 */
[----:B------:R-:W-:Y:S05]  /*1b460*/  @!P0 BRA `(.L_x_560) ;  /* 0x0000000000048947 */ /* 0x000fea0003800000 */
[----:B------:R-:W-:Y:S01]  /*1b470*/  BPT.TRAP 0x1 ;  /* 0x000000040000795c */ /* 0x000fe20000300000 */
.L_x_560:
[----:B------:R-:W0:Y:S01]  /*1b480*/  S2R R3, SR_CgaCtaId ;  /* 0x0000000000037919 */ /* 0x000e220000008800 */
[----:B------:R-:W-:-:S04]  /*1b490*/  MOV R2, 0x400 ;  /* 0x0000040000027802 */ /* 0x000fc80000000f00 */
[----:B0-----:R-:W-:Y:S02]  /*1b4a0*/  LEA R3, R3, R2, 0x18 ;  /* 0x0000000203037211 */ /* 0x001fe400078ec0ff */
[----:B------:R-:W-:-:S03]  /*1b4b0*/  SHF.L.U32 R2, R0, 0x1f, RZ ;  /* 0x0000001f00027819 */ /* 0x000fc600000006ff */
[----:B------:R-:W-:-:S05]  /*1b4c0*/  VIADD R3, R3, 0x18 ;  /* 0x0000001803037836 */ /* 0x000fca0000000000 */
[----:B------:R-:W-:-:S04]  /*1b4d0*/  LEA R5, R6, R3, 0x3 ;  /* 0x0000000306057211 */ /* 0x000fc800078e18ff */
[----:B------:R-:W0:Y:S02]  /*1b4e0*/  SYNCS.PHASECHK.TRANS64.TRYWAIT P0, [R5+URZ], R2 ;  /* 0x00000002050075a7 */ /* 0x000e24000800017f */
[----:B0-----:R-:W-:Y:S05]  /*1b4f0*/  @!P0 BRA `(.L_x_561) ;  /* 0x0000000000d88947 */ /* 0x001fea0003800000 */
.L_x_571:
[----:B------:R-:W-:-:S05]  /*1b500*/  VIADD R6, R6, 0x1 ;  /* 0x0000000106067836 */ /* 0x000fca0000000000 */
[----:B------:R-:W-:-:S04]  /*1b510*/  ISETP.NE.AND P0, PT, R6, 0x3, PT ;  /* 0x000000030600780c */ /* 0x000fc80003f05270 */
[----:B0-----:R-:W-:Y:S02]  /*1b520*/  SEL R5, RZ, 0x1, P0 ;  /* 0x00000001ff057807 */ /* 0x001fe40000000000 */
[----:B------:R-:W-:Y:S02]  /*1b530*/  SEL R6, R6, RZ, P0 ;  /* 0x000000ff06067207 */ /* 0x000fe40000000000 */
[----:B------:R-:W-:-:S03]  /*1b540*/  LOP3.LUT R5, R0, R5, RZ, 0x3c, !PT ;  /* 0x0000000500057212 */ /* 0x000fc600078e3cff */
[----:B------:R-:W-:Y:S01]  /*1b550*/  IMAD R7, R6, 0x8, R3 ;  /* 0x0000000806077824 */ /* 0x000fe200078e0203 */
[----:B------:R-:W-:-:S04]  /*1b560*/  SHF.L.U32 R0, R5, 0x1f, RZ ;  /* 0x0000001f05007819 */ /* 0x000fc800000006ff */
[----:B------:R-:W0:Y:S02]  /*1b570*/  SYNCS.PHASECHK.TRANS64.TRYWAIT P0, [R7+URZ], R0 ;  /* 0x00000000070075a7 */ /* 0x000e24000800017f */
[----:B0-----:R-:W-:Y:S05]  /*1b580*/  @!P0 BRA `(.L_x_562) ;  /* 0x0000000000c88947 */ /* 0x001fea0003800000 */
.L_x_572:
[----:B0-----:R-:W-:-:S04]  /*1b590*/  IADD3 R0, R6, 0x1, RZ ;  /* 0x0000000106007810 */ /* 0x001fc80007ffe0ff */
[----:B------:R-:W-:-:S04]  /*1b5a0*/  ISETP.NE.AND P0, PT, R0, 0x3, PT ;  /* 0x000000030000780c */ /* 0x000fc80003f05270 */
[----:B------:R-:W-:Y:S02]  /*1b5b0*/  SEL R2, RZ, 0x1, P0 ;  /* 0x00000001ff027807 */ /* 0x000fe40000000000 */
[----:B------:R-:W-:Y:S02]  /*1b5c0*/  SEL R0, R0, RZ, P0 ;  /* 0x000000ff00007207 */ /* 0x000fe40000000000 */
[----:B------:R-:W-:-:S03]  /*1b5d0*/  LOP3.LUT R2, R5, R2, RZ, 0x3c, !PT ;  /* 0x0000000205027212 */ /* 0x000fc600078e3cff */
[----:B------:R-:W-:Y:S01]  /*1b5e0*/  IMAD R3, R0, 0x8, R3 ;  /* 0x0000000800037824 */ /* 0x000fe200078e0203 */
[----:B------:R-:W-:-:S07]  /*1b5f0*/  SHF.L.U32 R0, R2, 0x1f, RZ ;  /* 0x0000001f02007819 */ /* 0x000fce00000006ff */
.L_x_563:
[----:B0-----:R0:W1:Y:S02]  /*1b600*/  SYNCS.PHASECHK.TRANS64.TRYWAIT P0, [R3+URZ], R0 ;  /* 0x00000000030075a7 */ /* 0x001064000800017f */
[----:B-1----:R-:W-:Y:S05]  /*1b610*/  @!P0 NANOSLEEP.SYNCS 0x989680 ;  /* 0x009896800000895d */ /* 0x002fea0003900000 */
[----:B------:R-:W1:Y:S02]  /*1b620*/  @!P0 SYNCS.PHASECHK.TRANS64 P0, [R3+URZ], R0 ;  /* 0x00000000030085a7 */ /* 0x000e64000800007f */
[----:B-1----:R-:W-:Y:S05]  /*1b630*/  @!P0 BRA `(.L_x_563) ;  /* 0xfffffffc00f08947 */ /* 0x002fea000383ffff */
.L_x_559:
[----:B------:R-:W-:Y:S05]  /*1b640*/  BSYNC B0 ;  /* 0x0000000000007941 */ /* 0x000fea0003800000 */
.L_x_558:
[----:B------:R-:W-:Y:S05]  /*1b650*/  EXIT ;  /* 0x000000000000794d */ /* 0x000fea0003800000 */
.L_x_17:
[----:B-1----:R1:W4:Y:S02]  /*1b660*/  SYNCS.PHASECHK.TRANS64.TRYWAIT P1, [R3+URZ], R0 ;  /* 0x00000000030075a7 */ /* 0x002324000802017f */
[----:B----4-:R-:W-:Y:S05]  /*1b670*/  @!P1 NANOSLEEP.SYNCS 0x989680 ;  /* 0x009896800000995d */ /* 0x010fea0003900000 */
[----:B------:R-:W4:Y:S02]  /*1b680*/  @!P1 SYNCS.PHASECHK.TRANS64 P1, [R3+URZ], R0 ;  /* 0x00000000030095a7 */ /* 0x000f24000802007f */
[----:B----4-:R-:W-:Y:S05]  /*1b690*/  @!P1 BRA `(.L_x_17) ;  /* 0xfffffffc00f09947 */ /* 0x010fea000383ffff */
[----:B------:R-:W-:Y:S05]  /*1b6a0*/  BRA `(.L_x_16) ;  /* 0xfffffe5c00547947 */ /* 0x000fea000383ffff */
.L_x_22:
[----:B-1----:R-:W-:-:S04]  /*1b6b0*/  IMAD.U32 R5, RZ, RZ, UR8 ;  /* 0x00000008ff057e24 */ /* 0x002fc8000f8e00ff */
[----:B------:R1:W2:Y:S03]  /*1b6c0*/  SYNCS.PHASECHK.TRANS64.TRYWAIT P1, [R5+URZ], R4 ;  /* 0x00000004050075a7 */ /* 0x0002a6000802017f */
[----:B--2---:R-:W-:Y:S05]  /*1b6d0*/  @!P1 NANOSLEEP.SYNCS 0x989680 ;  /* 0x009896800000995d */ /* 0x004fea0003900000 */
[----:B------:R-:W2:Y:S02]  /*1b6e0*/  @!P1 SYNCS.PHASECHK.TRANS64 P1, [R5+URZ], R4 ;  /* 0x00000004050095a7 */ /* 0x000ea4000802007f */
[----:B--2---:R-:W-:Y:S05]  /*1b6f0*/  @!P1 BRA `(.L_x_22) ;  /* 0xfffffffc00ec9947 */ /* 0x004fea000383ffff */
[----:B------:R-:W-:Y:S05]  /*1b700*/  BRA `(.L_x_21) ;  /* 0xfffffe9000cc7947 */ /* 0x000fea000383ffff */
.L_x_545:
[----:B------:R-:W-:Y:S01]  /*1b710*/  BSSY B1, `(.L_x_564) ;  /* 0x0000006000017945 */ /* 0x000fe20003800000 */
[----:B------:R-:W-:-:S07]  /*1b720*/  MOV R15, 0xffffffff ;  /* 0xffffffff000f7802 */ /* 0x000fce0000000f00 */
[----:B------:R-:W-:Y:S05]  /*1b730*/  WARPSYNC.COLLECTIVE R15, `(.L_x_565) ;  /* 0x000000000f0c7348 */ /* 0x000fea0003c00000 */
[----:B------:R-:W-:Y:S02]  /*1b740*/  ELECT P6, UR62, PT ;  /* 0x00000000003e782f */ /* 0x000fe400038c0000 */
[----:B------:R-:W-:Y:S01]  /*1b750*/  MOV R14, UR62 ;  /* 0x0000003e000e7c02 */ /* 0x000fe20008000f00 */
[----:B------:R-:W-:Y:S10]  /*1b760*/  ENDCOLLECTIVE ;  /* 0x000000000000791b */ /* 0x000ff40003800000 */
.L_x_565:
[----:B------:R-:W-:Y:S05]  /*1b770*/  BSYNC B1 ;  /* 0x0000000000017941 */ /* 0x000fea0003800000 */
.L_x_564:
[----:B------:R-:W-:Y:S05]  /*1b780*/  BRA `(.L_x_566) ;  /* 0xfffffff000407947 */ /* 0x000fea000383ffff */
.L_x_548:
[----:B0-----:R0:W1:Y:S02]  /*1b790*/  SYNCS.PHASECHK.TRANS64.TRYWAIT P1, [R10+URZ+0x18], R5 ;  /* 0x000018050a0075a7 */ /* 0x001064000802017f */
[----:B-1----:R-:W-:Y:S05]  /*1b7a0*/  @!P1 NANOSLEEP.SYNCS 0x989680 ;  /* 0x009896800000995d */ /* 0x002fea0003900000 */
[----:B------:R-:W1:Y:S02]  /*1b7b0*/  @!P1 SYNCS.PHASECHK.TRANS64 P1, [R10+URZ+0x18], R5 ;  /* 0x000018050a0095a7 */ /* 0x000e64000802007f */
[----:B-1----:R-:W-:Y:S05]  /*1b7c0*/  @!P1 BRA `(.L_x_548) ;  /* 0xfffffffc00f09947 */ /* 0x002fea000383ffff */
[----:B------:R-:W-:Y:S05]  /*1b7d0*/  BRA `(.L_x_567) ;  /* 0xfffffff000747947 */ /* 0x000fea000383ffff */
.L_x_557:
[----:B------:R-:W-:Y:S01]  /*1b7e0*/  BSSY B0, `(.L_x_568) ;  /* 0x0000006000007945 */ /* 0x000fe20003800000 */
[----:B------:R-:W-:-:S07]  /*1b7f0*/  IMAD.MOV.U32 R15, RZ, RZ, -0x1 ;  /* 0xffffffffff0f7424 */ /* 0x000fce00078e00ff */
[----:B------:R-:W-:Y:S05]  /*1b800*/  WARPSYNC.COLLECTIVE R15, `(.L_x_569) ;  /* 0x000000000f0c7348 */ /* 0x000fea0003c00000 */
[----:B------:R-:W-:Y:S02]  /*1b810*/  ELECT P6, UR62, PT ;  /* 0x00000000003e782f */ /* 0x000fe400038c0000 */
[----:B------:R-:W-:Y:S01]  /*1b820*/  MOV R14, UR62 ;  /* 0x0000003e000e7c02 */ /* 0x000fe20008000f00 */
[----:B------:R-:W-:Y:S10]  /*1b830*/  ENDCOLLECTIVE ;  /* 0x000000000000791b */ /* 0x000ff40003800000 */
.L_x_569:
[----:B------:R-:W-:Y:S05]  /*1b840*/  BSYNC B0 ;  /* 0x0000000000007941 */ /* 0x000fea0003800000 */
.L_x_568:
[----:B------:R-:W-:Y:S05]  /*1b850*/  BRA `(.L_x_570) ;  /* 0xfffffff800ec7947 */ /* 0x000fea000383ffff */
.L_x_561:
[----:B0-----:R0:W1:Y:S02]  /*1b860*/  SYNCS.PHASECHK.TRANS64.TRYWAIT P0, [R5+URZ], R2 ;  /* 0x00000002050075a7 */ /* 0x001064000800017f */
[----:B-1----:R-:W-:Y:S05]  /*1b870*/  @!P0 NANOSLEEP.SYNCS 0x989680 ;  /* 0x009896800000895d */ /* 0x002fea0003900000 */
[----:B------:R-:W1:Y:S02]  /*1b880*/  @!P0 SYNCS.PHASECHK.TRANS64 P0, [R5+URZ], R2 ;  /* 0x00000002050085a7 */ /* 0x000e64000800007f */
[----:B-1----:R-:W-:Y:S05]  /*1b890*/  @!P0 BRA `(.L_x_561) ;  /* 0xfffffffc00f08947 */ /* 0x002fea000383ffff */
[----:B------:R-:W-:Y:S05]  /*1b8a0*/  BRA `(.L_x_571) ;  /* 0xfffffffc00147947 */ /* 0x000fea000383ffff */
.L_x_562:
[----:B0-----:R0:W1:Y:S02]  /*1b8b0*/  SYNCS.PHASECHK.TRANS64.TRYWAIT P0, [R7+URZ], R0 ;  /* 0x00000000070075a7 */ /* 0x001064000800017f */
[----:B-1----:R-:W-:Y:S05]  /*1b8c0*/  @!P0 NANOSLEEP.SYNCS 0x989680 ;  /* 0x009896800000895d */ /* 0x002fea0003900000 */
[----:B------:R-:W1:Y:S02]  /*1b8d0*/  @!P0 SYNCS.PHASECHK.TRANS64 P0, [R7+URZ], R0 ;  /* 0x00000000070085a7 */ /* 0x000e64000800007f */
[----:B-1----:R-:W-:Y:S05]  /*1b8e0*/  @!P0 BRA `(.L_x_562) ;  /* 0xfffffffc00f08947 */ /* 0x002fea000383ffff */
[----:B------:R-:W-:Y:S05]  /*1b8f0*/  BRA `(.L_x_572) ;  /* 0xfffffffc00247947 */ /* 0x000fea000383ffff */
.L_x_573:
[----:B------:R-:W-:-:S00]  /*1b900*/  BRA `(.L_x_573) ;  /* 0xfffffffc00fc7947 */ /* 0x000fc0000383ffff */
[----:B------:R-:W-:-:S00]  /*1b910*/  NOP ;  /* 0x0000000000007918 */ /* 0x000fc00000000000 */
        /* <DEDUP_REMOVED lines=14> */
.L_x_574:


//--------------------- .nv.global.init           --------------------------
	.section	.nv.global.init,"aw",@progbits
.nv.global.init:
	.type		$str$22,@object
	.size		$str$22,($str$23 - $str$22)
$str$22:
        /*0000*/ 	.byte	0x6b, 0x5f, 0x74, 0x69, 0x6c, 0x65, 0x5f, 0x63, 0x6f, 0x75, 0x6e, 0x74, 0x20, 0x3e, 0x3d, 0x20
        /*0010*/ 	.byte	0x31, 0x00
	.type		$str$23,@object
	.size		$str$23,(__unnamed_1 - $str$23)
$str$23:
        /*0012*/ 	.byte	0x2f, 0x74, 0x6d, 0x70, 0x2f, 0x63, 0x75, 0x74, 0x6c, 0x61, 0x73, 0x73, 0x5f, 0x73, 0x77, 0x65
        /*0022*/ 	.byte	0x65, 0x70, 0x5f, 0x73, 0x72, 0x63, 0x2f, 0x69, 0x6e, 0x63, 0x6c, 0x75, 0x64, 0x65, 0x2f, 0x63
        /*0032*/ 	.byte	0x75, 0x74, 0x6c, 0x61, 0x73, 0x73, 0x2f, 0x67, 0x65, 0x6d, 0x6d, 0x2f, 0x63, 0x6f, 0x6c, 0x6c
        /*0042*/ 	.byte	0x65, 0x63, 0x74, 0x69, 0x76, 0x65, 0x2f, 0x73, 0x6d, 0x39, 0x30, 0x5f, 0x6d, 0x6d, 0x61, 0x5f
        /*0052*/ 	.byte	0x74, 0x6d, 0x61, 0x5f, 0x67, 0x6d, 0x6d, 0x61, 0x5f, 0x73, 0x73, 0x5f, 0x77, 0x61, 0x72, 0x70
        /*0062*/ 	.byte	0x73, 0x70, 0x65, 0x63, 0x69, 0x61, 0x6c, 0x69, 0x7a, 0x65, 0x64, 0x2e, 0x68, 0x70, 0x70, 0x00
	.type		__unnamed_1,@object
	.size		__unnamed_1,(.L_0 - __unnamed_1)
__unnamed_1:
        /* <DEDUP_REMOVED lines=180> */
        /*0bb2*/ 	.byte	0x74, 0x65, 0x3a, 0x3a, 0x69, 0x64, 0x65, 0x6e, 0x74, 0x69, 0x74, 0x79, 0x5d, 0x00
.L_0:


//--------------------- .nv.shared._ZN7cutlass13device_kernelINS_4gemm6kernel13GemmUniversalIN4cute5tupleIJiiiiEEENS1_10collective13CollectiveMmaINS1_34MainloopSm90TmaGmmaWarpSpecializedILi3ENS5_IJNS4_1CILi1EEESB_SB_EEENS1_35KernelTmaWarpSpecializedCooperativeEEENS5_IJNSA_ILi256EEESF_NSA_ILi64EEEEEENS_6half_tENS5_IJlSB_lEEESI_SJ_NS4_8TiledMMAINS4_8MMA_AtomIJNS4_4SM904GMMA26MMA_64x256x16_F32F16F16_SSILNSN_5MajorE0ELSP_0ELNSN_7ScaleInE1ELSQ_1EEEEEENS4_6LayoutINS5_IJNSA_ILi2EEESB_SB_EEENS5_IJSB_NSA_ILi0EEESW_EEEEENS5_IJNS4_10UnderscoreESZ_SZ_EEEEENS4_13SM90_TMA_LOADENS4_14ComposedLayoutINS4_7SwizzleILi3ELi4ELi3EEENS4_18smem_ptr_flag_bitsILi16EEENST_INS5_IJNSA_ILi8EEESG_EEENS5_IJSG_SB_EEEEEEEvNS4_8identityES12_S1C_vS1D_EENS_8epilogue10collective6detail29Sm90TmaWarpSpecializedAdapterINS1G_15DefaultEpilogueISI_SJ_SJ_NS1F_6thread17LinearCombinationISI_Li1EffLNS1K_9ScaleType4KindE0ELNS_15FloatRoundStyleE2ESI_EENS1_15EpilogueDefaultEEEEEvvEEEEvNT_6ParamsE --------------------------
	.section	.nv.shared._ZN7cutlass13device_kernelINS_4gemm6kernel13GemmUniversalIN4cute5tupleIJiiiiEEENS1_10collective13CollectiveMmaINS1_34MainloopSm90TmaGmmaWarpSpecializedILi3ENS5_IJNS4_1CILi1EEESB_SB_EEENS1_35KernelTmaWarpSpecializedCooperativeEEENS5_IJNSA_ILi256EEESF_NSA_ILi64EEEEEENS_6half_tENS5_IJlSB_lEEESI_SJ_NS4_8TiledMMAINS4_8MMA_AtomIJNS4_4SM904GMMA26MMA_64x256x16_F32F16F16_SSILNSN_5MajorE0ELSP_0ELNSN_7ScaleInE1ELSQ_1EEEEEENS4_6LayoutINS5_IJNSA_ILi2EEESB_SB_EEENS5_IJSB_NSA_ILi0EEESW_EEEEENS5_IJNS4_10UnderscoreESZ_SZ_EEEEENS4_13SM90_TMA_LOADENS4_14ComposedLayoutINS4_7SwizzleILi3ELi4ELi3EEENS4_18smem_ptr_flag_bitsILi16EEENST_INS5_IJNSA_ILi8EEESG_EEENS5_IJSG_SB_EEEEEEEvNS4_8identityES12_S1C_vS1D_EENS_8epilogue10collective6detail29Sm90TmaWarpSpecializedAdapterINS1G_15DefaultEpilogueISI_SJ_SJ_NS1F_6thread17LinearCombinationISI_Li1EffLNS1K_9ScaleType4KindE0ELNS_15FloatRoundStyleE2ESI_EENS1_15EpilogueDefaultEEEEEvvEEEEvNT_6ParamsE,"aw",@nobits
	.sectionflags	@""
	.align	16
	.zero		1024


//--------------------- .nv.shared.reserved.0     --------------------------
	.section	.nv.shared.reserved.0,"aw",@nobits
	.weak		__nv_reservedSMEM_offset_0_alias
	.size		__nv_reservedSMEM_offset_0_alias, 0, 0
	.other		__nv_reservedSMEM_offset_0_alias,@"STO_CUDA_RESERVED_SHARED STV_DEFAULT"
__nv_reservedSMEM_offset_0_alias:
	.zero		0


//--------------------- .nv.global                --------------------------
	.section	.nv.global,"aw",@nobits
.nv.global:
	.type		_ZN40_INTERNAL_afb25ba2_4_k_cu_e6f1ef77_188684cute1_E,@object
	.size		_ZN40_INTERNAL_afb25ba2_4_k_cu_e6f1ef77_188684cute1_E,(_ZN40_INTERNAL_afb25ba2_4_k_cu_e6f1ef77_188684cuda3std3__45__cpo6cbeginE - _ZN40_INTERNAL_afb25ba2_4_k_cu_e6f1ef77_188684cute1_E)
_ZN40_INTERNAL_afb25ba2_4_k_cu_e6f1ef77_188684cute1_E:
	.zero		1
	.type		_ZN40_INTERNAL_afb25ba2_4_k_cu_e6f1ef77_188684cuda3std3__45__cpo6cbeginE,@object
	.size		_ZN40_INTERNAL_afb25ba2_4_k_cu_e6f1ef77_188684cuda3std3__45__cpo6cbeginE,(_ZN40_INTERNAL_afb25ba2_4_k_cu_e6f1ef77_188684cuda3std3__48in_placeE - _ZN40_INTERNAL_afb25ba2_4_k_cu_e6f1ef77_188684cuda3std3__45__cpo6cbeginE)
_ZN40_INTERNAL_afb25ba2_4_k_cu_e6f1ef77_188684cuda3std3__45__cpo6cbeginE:
	.zero		1
	.type		_ZN40_INTERNAL_afb25ba2_4_k_cu_e6f1ef77_188684cuda3std3__48in_placeE,@object
	.size		_ZN40_INTERNAL_afb25ba2_4_k_cu_e6f1ef77_188684cuda3std3__48in_placeE,(_ZN40_INTERNAL_afb25ba2_4_k_cu_e6f1ef77_188684cuda3std6ranges3__45__cpo9iter_moveE - _ZN40_INTERNAL_afb25ba2_4_k_cu_e6f1ef77_188684cuda3std3__48in_placeE)
_ZN40_INTERNAL_afb25ba2_4_k_cu_e6f1ef77_188684cuda3std3__48in_placeE:
	.zero		1
	.type		_ZN40_INTERNAL_afb25ba2_4_k_cu_e6f1ef77_188684cuda3std6ranges3__45__cpo9iter_moveE,@object
	.size		_ZN40_INTERNAL_afb25ba2_4_k_cu_e6f1ef77_188684cuda3std6ranges3__45__cpo9iter_moveE,(_ZN40_INTERNAL_afb25ba2_4_k_cu_e6f1ef77_188684cuda3std3__45__cpo5beginE - _ZN40_INTERNAL_afb25ba2_4_k_cu_e6f1ef77_188684cuda3std6ranges3__45__cpo9iter_moveE)
_ZN40_INTERNAL_afb25ba2_4_k_cu_e6f1ef77_188684cuda3std6ranges3__45__cpo9iter_moveE:
	.zero		1
	.type		_ZN40_INTERNAL_afb25ba2_4_k_cu_e6f1ef77_188684cuda3std3__45__cpo5beginE,@object
	.size		_ZN40_INTERNAL_afb25ba2_4_k_cu_e6f1ef77_188684cuda3std3__45__cpo5beginE,(_ZN40_INTERNAL_afb25ba2_4_k_cu_e6f1ef77_188684cuda3std3__442_GLOBAL__N__afb25ba2_4_k_cu_e6f1ef77_188686ignoreE - _ZN40_INTERNAL_afb25ba2_4_k_cu_e6f1ef77_188684cuda3std3__45__cpo5beginE)
_ZN40_INTERNAL_afb25ba2_4_k_cu_e6f1ef77_188684cuda3std3__45__cpo5beginE:
	.zero		1
	.type		_ZN40_INTERNAL_afb25ba2_4_k_cu_e6f1ef77_188684cuda3std3__442_GLOBAL__N__afb25ba2_4_k_cu_e6f1ef77_188686ignoreE,@object
	.size		_ZN40_INTERNAL_afb25ba2_4_k_cu_e6f1ef77_188684cuda3std3__442_GLOBAL__N__afb25ba2_4_k_cu_e6f1ef77_188686ignoreE,(_ZN40_INTERNAL_afb25ba2_4_k_cu_e6f1ef77_188684cute7productE - _ZN40_INTERNAL_afb25ba2_4_k_cu_e6f1ef77_188684cuda3std3__442_GLOBAL__N__afb25ba2_4_k_cu_e6f1ef77_188686ignoreE)
_ZN40_INTERNAL_afb25ba2_4_k_cu_e6f1ef77_188684cuda3std3__442_GLOBAL__N__afb25ba2_4_k_cu_e6f1ef77_188686ignoreE:
	.zero		1
	.type		_ZN40_INTERNAL_afb25ba2_4_k_cu_e6f1ef77_188684cute7productE,@object
	.size		_ZN40_INTERNAL_afb25ba2_4_k_cu_e6f1ef77_188684cute7productE,(_ZN40_INTERNAL_afb25ba2_4_k_cu_e6f1ef77_188684cuda3std3__45__cpo3endE - _ZN40_INTERNAL_afb25ba2_4_k_cu_e6f1ef77_188684cute7productE)
_ZN40_INTERNAL_afb25ba2_4_k_cu_e6f1ef77_188684cute7productE:
	.zero		1
	.type		_ZN40_INTERNAL_afb25ba2_4_k_cu_e6f1ef77_188684cuda3std3__45__cpo3endE,@object
	.size		_ZN40_INTERNAL_afb25ba2_4_k_cu_e6f1ef77_188684cuda3std3__45__cpo3endE,(_ZN40_INTERNAL_afb25ba2_4_k_cu_e6f1ef77_188684cuda3std3__419piecewise_constructE - _ZN40_INTERNAL_afb25ba2_4_k_cu_e6f1ef77_188684cuda3std3__45__cpo3endE)
_ZN40_INTERNAL_afb25ba2_4_k_cu_e6f1ef77_188684cuda3std3__45__cpo3endE:
	.zero		1
	.type		_ZN40_INTERNAL_afb25ba2_4_k_cu_e6f1ef77_188684cuda3std3__419piecewise_constructE,@object
	.size		_ZN40_INTERNAL_afb25ba2_4_k_cu_e6f1ef77_188684cuda3std3__419piecewise_constructE,(_ZN40_INTERNAL_afb25ba2_4_k_cu_e6f1ef77_188684cuda3std3__45__cpo4cendE - _ZN40_INTERNAL_afb25ba2_4_k_cu_e6f1ef77_188684cuda3std3__419piecewise_constructE)
_ZN40_INTERNAL_afb25ba2_4_k_cu_e6f1ef77_188684cuda3std3__419piecewise_constructE:
	.zero		1
	.type		_ZN40_INTERNAL_afb25ba2_4_k_cu_e6f1ef77_188684cuda3std3__45__cpo4cendE,@object
	.size		_ZN40_INTERNAL_afb25ba2_4_k_cu_e6f1ef77_188684cuda3std3__45__cpo4cendE,(_ZN40_INTERNAL_afb25ba2_4_k_cu_e6f1ef77_188684cuda3std6ranges3__45__cpo4swapE - _ZN40_INTERNAL_afb25ba2_4_k_cu_e6f1ef77_188684cuda3std3__45__cpo4cendE)
_ZN40_INTERNAL_afb25ba2_4_k_cu_e6f1ef77_188684cuda3std3__45__cpo4cendE:
	.zero		1
	.type		_ZN40_INTERNAL_afb25ba2_4_k_cu_e6f1ef77_188684cuda3std6ranges3__45__cpo4swapE,@object
	.size		_ZN40_INTERNAL_afb25ba2_4_k_cu_e6f1ef77_188684cuda3std6ranges3__45__cpo4swapE,(.L_8 - _ZN40_INTERNAL_afb25ba2_4_k_cu_e6f1ef77_188684cuda3std6ranges3__45__cpo4swapE)
_ZN40_INTERNAL_afb25ba2_4_k_cu_e6f1ef77_188684cuda3std6ranges3__45__cpo4swapE:
	.zero		1
.L_8:


//--------------------- .nv.constant0._ZN7cutlass13device_kernelINS_4gemm6kernel13GemmUniversalIN4cute5tupleIJiiiiEEENS1_10collective13CollectiveMmaINS1_34MainloopSm90TmaGmmaWarpSpecializedILi3ENS5_IJNS4_1CILi1EEESB_SB_EEENS1_35KernelTmaWarpSpecializedCooperativeEEENS5_IJNSA_ILi256EEESF_NSA_ILi64EEEEEENS_6half_tENS5_IJlSB_lEEESI_SJ_NS4_8TiledMMAINS4_8MMA_AtomIJNS4_4SM904GMMA26MMA_64x256x16_F32F16F16_SSILNSN_5MajorE0ELSP_0ELNSN_7ScaleInE1ELSQ_1EEEEEENS4_6LayoutINS5_IJNSA_ILi2EEESB_SB_EEENS5_IJSB_NSA_ILi0EEESW_EEEEENS5_IJNS4_10UnderscoreESZ_SZ_EEEEENS4_13SM90_TMA_LOADENS4_14ComposedLayoutINS4_7SwizzleILi3ELi4ELi3EEENS4_18smem_ptr_flag_bitsILi16EEENST_INS5_IJNSA_ILi8EEESG_EEENS5_IJSG_SB_EEEEEEEvNS4_8identityES12_S1C_vS1D_EENS_8epilogue10collective6detail29Sm90TmaWarpSpecializedAdapterINS1G_15DefaultEpilogueISI_SJ_SJ_NS1F_6thread17LinearCombinationISI_Li1EffLNS1K_9ScaleType4KindE0ELNS_15FloatRoundStyleE2ESI_EENS1_15EpilogueDefaultEEEEEvvEEEEvNT_6ParamsE --------------------------
	.section	.nv.constant0._ZN7cutlass13device_kernelINS_4gemm6kernel13GemmUniversalIN4cute5tupleIJiiiiEEENS1_10collective13CollectiveMmaINS1_34MainloopSm90TmaGmmaWarpSpecializedILi3ENS5_IJNS4_1CILi1EEESB_SB_EEENS1_35KernelTmaWarpSpecializedCooperativeEEENS5_IJNSA_ILi256EEESF_NSA_ILi64EEEEEENS_6half_tENS5_IJlSB_lEEESI_SJ_NS4_8TiledMMAINS4_8MMA_AtomIJNS4_4SM904GMMA26MMA_64x256x16_F32F16F16_SSILNSN_5MajorE0ELSP_0ELNSN_7ScaleInE1ELSQ_1EEEEEENS4_6LayoutINS5_IJNSA_ILi2EEESB_SB_EEENS5_IJSB_NSA_ILi0EEESW_EEEEENS5_IJNS4_10UnderscoreESZ_SZ_EEEEENS4_13SM90_TMA_LOADENS4_14ComposedLayoutINS4_7SwizzleILi3ELi4ELi3EEENS4_18smem_ptr_flag_bitsILi16EEENST_INS5_IJNSA_ILi8EEESG_EEENS5_IJSG_SB_EEEEEEEvNS4_8identityES12_S1C_vS1D_EENS_8epilogue10collective6detail29Sm90TmaWarpSpecializedAdapterINS1G_15DefaultEpilogueISI_SJ_SJ_NS1F_6thread17LinearCombinationISI_Li1EffLNS1K_9ScaleType4KindE0ELNS_15FloatRoundStyleE2ESI_EENS1_15EpilogueDefaultEEEEEvvEEEEvNT_6ParamsE,"a",@progbits
	.sectionflags	@""
	.align	4
.nv.constant0._ZN7cutlass13device_kernelINS_4gemm6kernel13GemmUniversalIN4cute5tupleIJiiiiEEENS1_10collective13CollectiveMmaINS1_34MainloopSm90TmaGmmaWarpSpecializedILi3ENS5_IJNS4_1CILi1EEESB_SB_EEENS1_35KernelTmaWarpSpecializedCooperativeEEENS5_IJNSA_ILi256EEESF_NSA_ILi64EEEEEENS_6half_tENS5_IJlSB_lEEESI_SJ_NS4_8TiledMMAINS4_8MMA_AtomIJNS4_4SM904GMMA26MMA_64x256x16_F32F16F16_SSILNSN_5MajorE0ELSP_0ELNSN_7ScaleInE1ELSQ_1EEEEEENS4_6LayoutINS5_IJNSA_ILi2EEESB_SB_EEENS5_IJSB_NSA_ILi0EEESW_EEEEENS5_IJNS4_10UnderscoreESZ_SZ_EEEEENS4_13SM90_TMA_LOADENS4_14ComposedLayoutINS4_7SwizzleILi3ELi4ELi3EEENS4_18smem_ptr_flag_bitsILi16EEENST_INS5_IJNSA_ILi8EEESG_EEENS5_IJSG_SB_EEEEEEEvNS4_8identityES12_S1C_vS1D_EENS_8epilogue10collective6detail29Sm90TmaWarpSpecializedAdapterINS1G_15DefaultEpilogueISI_SJ_SJ_NS1F_6thread17LinearCombinationISI_Li1EffLNS1K_9ScaleType4KindE0ELNS_15FloatRoundStyleE2ESI_EENS1_15EpilogueDefaultEEEEEvvEEEEvNT_6ParamsE:
	.zero		1664


//--------------------- SYMBOLS --------------------------

	.type		.nv.reservedSmem.offset0,@object
	.size		.nv.reservedSmem.offset0,0x4
	.type		__assertfail,@function
